//
// Generated by NVIDIA NVVM Compiler
//
// Compiler Build ID: CL-36424714
// Cuda compilation tools, release 13.0, V13.0.88
// Based on NVVM 20.0.0
//

.version 9.0
.target sm_100
.address_size 64

	// .globl	_Z7kernel1PKfS0_Pfi

.visible .entry _Z7kernel1PKfS0_Pfi(
	.param .u64 .ptr .align 1 _Z7kernel1PKfS0_Pfi_param_0,
	.param .u64 .ptr .align 1 _Z7kernel1PKfS0_Pfi_param_1,
	.param .u64 .ptr .align 1 _Z7kernel1PKfS0_Pfi_param_2,
	.param .u32 _Z7kernel1PKfS0_Pfi_param_3
)
{
	.reg .pred 	%p<2>;
	.reg .b32 	%r<6>;
	.reg .b32 	%f<4>;
	.reg .b64 	%rd<11>;

	ld.param.u64 	%rd1, [_Z7kernel1PKfS0_Pfi_param_0];
	ld.param.u64 	%rd2, [_Z7kernel1PKfS0_Pfi_param_1];
	ld.param.u64 	%rd3, [_Z7kernel1PKfS0_Pfi_param_2];
	ld.param.u32 	%r2, [_Z7kernel1PKfS0_Pfi_param_3];
	mov.u32 	%r3, %ctaid.x;
	mov.u32 	%r4, %ntid.x;
	mov.u32 	%r5, %tid.x;
	mad.lo.s32 	%r1, %r3, %r4, %r5;
	setp.ge.s32 	%p1, %r1, %r2;
	@%p1 bra 	$L__BB0_2;
	cvta.to.global.u64 	%rd4, %rd1;
	cvta.to.global.u64 	%rd5, %rd2;
	cvta.to.global.u64 	%rd6, %rd3;
	mul.wide.s32 	%rd7, %r1, 4;
	add.s64 	%rd8, %rd4, %rd7;
	ld.global.f32 	%f1, [%rd8];
	add.s64 	%rd9, %rd5, %rd7;
	ld.global.f32 	%f2, [%rd9];
	sub.f32 	%f3, %f1, %f2;
	add.s64 	%rd10, %rd6, %rd7;
	st.global.f32 	[%rd10], %f3;
$L__BB0_2:
	ret;

}
	// .globl	_Z7kernel2PKfS0_Pfi
.visible .entry _Z7kernel2PKfS0_Pfi(
	.param .u64 .ptr .align 1 _Z7kernel2PKfS0_Pfi_param_0,
	.param .u64 .ptr .align 1 _Z7kernel2PKfS0_Pfi_param_1,
	.param .u64 .ptr .align 1 _Z7kernel2PKfS0_Pfi_param_2,
	.param .u32 _Z7kernel2PKfS0_Pfi_param_3
)
{
	.reg .pred 	%p<7>;
	.reg .b32 	%r<31>;
	.reg .b32 	%f<16>;
	.reg .b64 	%rd<25>;

	ld.param.u64 	%rd4, [_Z7kernel2PKfS0_Pfi_param_0];
	ld.param.u64 	%rd5, [_Z7kernel2PKfS0_Pfi_param_1];
	ld.param.u64 	%rd6, [_Z7kernel2PKfS0_Pfi_param_2];
	ld.param.u32 	%r12, [_Z7kernel2PKfS0_Pfi_param_3];
	cvta.to.global.u64 	%rd1, %rd6;
	cvta.to.global.u64 	%rd2, %rd5;
	cvta.to.global.u64 	%rd3, %rd4;
	mov.u32 	%r13, %ctaid.x;
	mov.u32 	%r14, %ntid.x;
	mov.u32 	%r15, %tid.x;
	mad.lo.s32 	%r29, %r13, %r14, %r15;
	mov.u32 	%r16, %nctaid.x;
	mul.lo.s32 	%r2, %r14, %r16;
	setp.ge.s32 	%p1, %r29, %r12;
	@%p1 bra 	$L__BB1_7;
	add.s32 	%r17, %r29, %r2;
	max.s32 	%r18, %r12, %r17;
	setp.lt.s32 	%p2, %r17, %r12;
	selp.u32 	%r19, 1, 0, %p2;
	add.s32 	%r20, %r17, %r19;
	sub.s32 	%r21, %r18, %r20;
	div.u32 	%r22, %r21, %r2;
	add.s32 	%r3, %r22, %r19;
	and.b32  	%r23, %r3, 3;
	setp.eq.s32 	%p3, %r23, 3;
	@%p3 bra 	$L__BB1_4;
	add.s32 	%r24, %r3, 1;
	and.b32  	%r25, %r24, 3;
	neg.s32 	%r27, %r25;
$L__BB1_3:
	.pragma "nounroll";
	mul.wide.s32 	%rd7, %r29, 4;
	add.s64 	%rd8, %rd1, %rd7;
	add.s64 	%rd9, %rd2, %rd7;
	add.s64 	%rd10, %rd3, %rd7;
	ld.global.f32 	%f1, [%rd10];
	ld.global.f32 	%f2, [%rd9];
	sub.f32 	%f3, %f1, %f2;
	st.global.f32 	[%rd8], %f3;
	add.s32 	%r29, %r29, %r2;
	add.s32 	%r27, %r27, 1;
	setp.ne.s32 	%p4, %r27, 0;
	@%p4 bra 	$L__BB1_3;
$L__BB1_4:
	setp.lt.u32 	%p5, %r3, 3;
	@%p5 bra 	$L__BB1_7;
	mul.wide.s32 	%rd15, %r2, 4;
	shl.b32 	%r26, %r2, 2;
$L__BB1_6:
	mul.wide.s32 	%rd11, %r29, 4;
	add.s64 	%rd12, %rd3, %rd11;
	ld.global.f32 	%f4, [%rd12];
	add.s64 	%rd13, %rd2, %rd11;
	ld.global.f32 	%f5, [%rd13];
	sub.f32 	%f6, %f4, %f5;
	add.s64 	%rd14, %rd1, %rd11;
	st.global.f32 	[%rd14], %f6;
	add.s64 	%rd16, %rd12, %rd15;
	ld.global.f32 	%f7, [%rd16];
	add.s64 	%rd17, %rd13, %rd15;
	ld.global.f32 	%f8, [%rd17];
	sub.f32 	%f9, %f7, %f8;
	add.s64 	%rd18, %rd14, %rd15;
	st.global.f32 	[%rd18], %f9;
	add.s64 	%rd19, %rd16, %rd15;
	ld.global.f32 	%f10, [%rd19];
	add.s64 	%rd20, %rd17, %rd15;
	ld.global.f32 	%f11, [%rd20];
	sub.f32 	%f12, %f10, %f11;
	add.s64 	%rd21, %rd18, %rd15;
	st.global.f32 	[%rd21], %f12;
	add.s64 	%rd22, %rd19, %rd15;
	ld.global.f32 	%f13, [%rd22];
	add.s64 	%rd23, %rd20, %rd15;
	ld.global.f32 	%f14, [%rd23];
	sub.f32 	%f15, %f13, %f14;
	add.s64 	%rd24, %rd21, %rd15;
	st.global.f32 	[%rd24], %f15;
	add.s32 	%r29, %r26, %r29;
	setp.lt.s32 	%p6, %r29, %r12;
	@%p6 bra 	$L__BB1_6;
$L__BB1_7:
	ret;

}
	// .globl	_Z7kernel3PKfS0_Pfi
.visible .entry _Z7kernel3PKfS0_Pfi(
	.param .u64 .ptr .align 1 _Z7kernel3PKfS0_Pfi_param_0,
	.param .u64 .ptr .align 1 _Z7kernel3PKfS0_Pfi_param_1,
	.param .u64 .ptr .align 1 _Z7kernel3PKfS0_Pfi_param_2,
	.param .u32 _Z7kernel3PKfS0_Pfi_param_3
)
{
	.reg .pred 	%p<2>;
	.reg .b32 	%r<8>;
	.reg .b32 	%f<13>;
	.reg .b64 	%rd<11>;

	ld.param.u64 	%rd1, [_Z7kernel3PKfS0_Pfi_param_0];
	ld.param.u64 	%rd2, [_Z7kernel3PKfS0_Pfi_param_1];
	ld.param.u64 	%rd3, [_Z7kernel3PKfS0_Pfi_param_2];
	ld.param.u32 	%r2, [_Z7kernel3PKfS0_Pfi_param_3];
	mov.u32 	%r3, %ctaid.x;
	mov.u32 	%r4, %ntid.x;
	mov.u32 	%r5, %tid.x;
	mad.lo.s32 	%r1, %r3, %r4, %r5;
	shl.b32 	%r6, %r1, 2;
	or.b32  	%r7, %r6, 3;
	setp.ge.s32 	%p1, %r7, %r2;
	@%p1 bra 	$L__BB2_2;
	cvta.to.global.u64 	%rd4, %rd1;
	cvta.to.global.u64 	%rd5, %rd2;
	cvta.to.global.u64 	%rd6, %rd3;
	mul.wide.s32 	%rd7, %r1, 16;
	add.s64 	%rd8, %rd4, %rd7;
	ld.global.v4.f32 	{%f1, %f2, %f3, %f4}, [%rd8];
	add.s64 	%rd9, %rd5, %rd7;
	ld.global.v4.f32 	{%f5, %f6, %f7, %f8}, [%rd9];
	sub.f32 	%f9, %f1, %f5;
	sub.f32 	%f10, %f2, %f6;
	sub.f32 	%f11, %f3, %f7;
	sub.f32 	%f12, %f4, %f8;
	add.s64 	%rd10, %rd6, %rd7;
	st.global.v4.f32 	[%rd10], {%f9, %f10, %f11, %f12};
$L__BB2_2:
	ret;

}
	// .globl	_Z7kernel4PKfS0_Pfi
.visible .entry _Z7kernel4PKfS0_Pfi(
	.param .u64 .ptr .align 1 _Z7kernel4PKfS0_Pfi_param_0,
	.param .u64 .ptr .align 1 _Z7kernel4PKfS0_Pfi_param_1,
	.param .u64 .ptr .align 1 _Z7kernel4PKfS0_Pfi_param_2,
	.param .u32 _Z7kernel4PKfS0_Pfi_param_3
)
{
	.reg .pred 	%p<3>;
	.reg .b32 	%r<11>;
	.reg .b32 	%f<4>;
	.reg .b64 	%rd<11>;

	ld.param.u64 	%rd4, [_Z7kernel4PKfS0_Pfi_param_0];
	ld.param.u64 	%rd5, [_Z7kernel4PKfS0_Pfi_param_1];
	ld.param.u64 	%rd6, [_Z7kernel4PKfS0_Pfi_param_2];
	ld.param.u32 	%r6, [_Z7kernel4PKfS0_Pfi_param_3];
	mov.u32 	%r7, %ctaid.x;
	mov.u32 	%r1, %ntid.x;
	mov.u32 	%r8, %tid.x;
	mad.lo.s32 	%r10, %r7, %r1, %r8;
	setp.ge.s32 	%p1, %r10, %r6;
	@%p1 bra 	$L__BB3_3;
	mov.u32 	%r9, %nctaid.x;
	mul.lo.s32 	%r3, %r9, %r1;
	cvta.to.global.u64 	%rd1, %rd4;
	cvta.to.global.u64 	%rd2, %rd5;
	cvta.to.global.u64 	%rd3, %rd6;
$L__BB3_2:
	mul.wide.s32 	%rd7, %r10, 4;
	add.s64 	%rd8, %rd1, %rd7;
	ld.global.f32 	%f1, [%rd8];
	add.s64 	%rd9, %rd2, %rd7;
	ld.global.f32 	%f2, [%rd9];
	sub.f32 	%f3, %f1, %f2;
	add.s64 	%rd10, %rd3, %rd7;
	st.global.f32 	[%rd10], %f3;
	add.s32 	%r10, %r10, %r3;
	setp.lt.s32 	%p2, %r10, %r6;
	@%p2 bra 	$L__BB3_2;
$L__BB3_3:
	ret;

}
	// .globl	_Z7kernel5PKfS0_Pfi
.visible .entry _Z7kernel5PKfS0_Pfi(
	.param .u64 .ptr .align 1 _Z7kernel5PKfS0_Pfi_param_0,
	.param .u64 .ptr .align 1 _Z7kernel5PKfS0_Pfi_param_1,
	.param .u64 .ptr .align 1 _Z7kernel5PKfS0_Pfi_param_2,
	.param .u32 _Z7kernel5PKfS0_Pfi_param_3
)
{
	.reg .pred 	%p<2>;
	.reg .b32 	%r<7>;
	.reg .b32 	%f<13>;
	.reg .b64 	%rd<11>;

	ld.param.u64 	%rd1, [_Z7kernel5PKfS0_Pfi_param_0];
	ld.param.u64 	%rd2, [_Z7kernel5PKfS0_Pfi_param_1];
	ld.param.u64 	%rd3, [_Z7kernel5PKfS0_Pfi_param_2];
	ld.param.u32 	%r2, [_Z7kernel5PKfS0_Pfi_param_3];
	mov.u32 	%r3, %ctaid.x;
	mov.u32 	%r4, %ntid.x;
	mov.u32 	%r5, %tid.x;
	mad.lo.s32 	%r1, %r3, %r4, %r5;
	add.s32 	%r6, %r1, 3;
	setp.ge.s32 	%p1, %r6, %r2;
	@%p1 bra 	$L__BB4_2;
	cvta.to.global.u64 	%rd4, %rd1;
	cvta.to.global.u64 	%rd5, %rd2;
	cvta.to.global.u64 	%rd6, %rd3;
	mul.wide.s32 	%rd7, %r1, 4;
	add.s64 	%rd8, %rd4, %rd7;
	ld.global.f32 	%f1, [%rd8];
	add.s64 	%rd9, %rd5, %rd7;
	ld.global.f32 	%f2, [%rd9];
	sub.f32 	%f3, %f1, %f2;
	add.s64 	%rd10, %rd6, %rd7;
	st.global.f32 	[%rd10], %f3;
	ld.global.f32 	%f4, [%rd8+4];
	ld.global.f32 	%f5, [%rd9+4];
	sub.f32 	%f6, %f4, %f5;
	st.global.f32 	[%rd10+4], %f6;
	ld.global.f32 	%f7, [%rd8+8];
	ld.global.f32 	%f8, [%rd9+8];
	sub.f32 	%f9, %f7, %f8;
	st.global.f32 	[%rd10+8], %f9;
	ld.global.f32 	%f10, [%rd8+12];
	ld.global.f32 	%f11, [%rd9+12];
	sub.f32 	%f12, %f10, %f11;
	st.global.f32 	[%rd10+12], %f12;
$L__BB4_2:
	ret;

}
	// .globl	_Z7kernel6PKfS0_Pfi
.visible .entry _Z7kernel6PKfS0_Pfi(
	.param .u64 .ptr .align 1 _Z7kernel6PKfS0_Pfi_param_0,
	.param .u64 .ptr .align 1 _Z7kernel6PKfS0_Pfi_param_1,
	.param .u64 .ptr .align 1 _Z7kernel6PKfS0_Pfi_param_2,
	.param .u32 _Z7kernel6PKfS0_Pfi_param_3
)
{
	.reg .pred 	%p<7>;
	.reg .b32 	%r<35>;
	.reg .b32 	%f<61>;
	.reg .b64 	%rd<25>;

	ld.param.u64 	%rd4, [_Z7kernel6PKfS0_Pfi_param_0];
	ld.param.u64 	%rd5, [_Z7kernel6PKfS0_Pfi_param_1];
	ld.param.u64 	%rd6, [_Z7kernel6PKfS0_Pfi_param_2];
	ld.param.u32 	%r13, [_Z7kernel6PKfS0_Pfi_param_3];
	cvta.to.global.u64 	%rd1, %rd6;
	cvta.to.global.u64 	%rd2, %rd5;
	cvta.to.global.u64 	%rd3, %rd4;
	mov.u32 	%r14, %ctaid.x;
	mov.u32 	%r15, %ntid.x;
	mov.u32 	%r16, %tid.x;
	mad.lo.s32 	%r33, %r14, %r15, %r16;
	mov.u32 	%r17, %nctaid.x;
	mul.lo.s32 	%r2, %r15, %r17;
	shr.s32 	%r18, %r13, 31;
	shr.u32 	%r19, %r18, 30;
	add.s32 	%r20, %r13, %r19;
	shr.s32 	%r3, %r20, 2;
	setp.ge.s32 	%p1, %r33, %r3;
	@%p1 bra 	$L__BB5_7;
	add.s32 	%r21, %r33, %r2;
	max.s32 	%r22, %r3, %r21;
	setp.lt.s32 	%p2, %r21, %r3;
	selp.u32 	%r23, 1, 0, %p2;
	add.s32 	%r24, %r21, %r23;
	sub.s32 	%r25, %r22, %r24;
	div.u32 	%r26, %r25, %r2;
	add.s32 	%r4, %r26, %r23;
	and.b32  	%r27, %r4, 3;
	setp.eq.s32 	%p3, %r27, 3;
	@%p3 bra 	$L__BB5_4;
	add.s32 	%r28, %r4, 1;
	and.b32  	%r29, %r28, 3;
	neg.s32 	%r31, %r29;
$L__BB5_3:
	.pragma "nounroll";
	mul.wide.s32 	%rd7, %r33, 16;
	add.s64 	%rd8, %rd1, %rd7;
	add.s64 	%rd9, %rd2, %rd7;
	add.s64 	%rd10, %rd3, %rd7;
	ld.global.v4.f32 	{%f1, %f2, %f3, %f4}, [%rd10];
	ld.global.v4.f32 	{%f5, %f6, %f7, %f8}, [%rd9];
	sub.f32 	%f9, %f1, %f5;
	sub.f32 	%f10, %f2, %f6;
	sub.f32 	%f11, %f3, %f7;
	sub.f32 	%f12, %f4, %f8;
	st.global.v4.f32 	[%rd8], {%f9, %f10, %f11, %f12};
	add.s32 	%r33, %r33, %r2;
	add.s32 	%r31, %r31, 1;
	setp.ne.s32 	%p4, %r31, 0;
	@%p4 bra 	$L__BB5_3;
$L__BB5_4:
	setp.lt.u32 	%p5, %r4, 3;
	@%p5 bra 	$L__BB5_7;
	mul.wide.s32 	%rd15, %r2, 16;
	shl.b32 	%r30, %r2, 2;
$L__BB5_6:
	mul.wide.s32 	%rd11, %r33, 16;
	add.s64 	%rd12, %rd3, %rd11;
	ld.global.v4.f32 	{%f13, %f14, %f15, %f16}, [%rd12];
	add.s64 	%rd13, %rd2, %rd11;
	ld.global.v4.f32 	{%f17, %f18, %f19, %f20}, [%rd13];
	sub.f32 	%f21, %f13, %f17;
	sub.f32 	%f22, %f14, %f18;
	sub.f32 	%f23, %f15, %f19;
	sub.f32 	%f24, %f16, %f20;
	add.s64 	%rd14, %rd1, %rd11;
	st.global.v4.f32 	[%rd14], {%f21, %f22, %f23, %f24};
	add.s64 	%rd16, %rd12, %rd15;
	ld.global.v4.f32 	{%f25, %f26, %f27, %f28}, [%rd16];
	add.s64 	%rd17, %rd13, %rd15;
	ld.global.v4.f32 	{%f29, %f30, %f31, %f32}, [%rd17];
	sub.f32 	%f33, %f25, %f29;
	sub.f32 	%f34, %f26, %f30;
	sub.f32 	%f35, %f27, %f31;
	sub.f32 	%f36, %f28, %f32;
	add.s64 	%rd18, %rd14, %rd15;
	st.global.v4.f32 	[%rd18], {%f33, %f34, %f35, %f36};
	add.s64 	%rd19, %rd16, %rd15;
	ld.global.v4.f32 	{%f37, %f38, %f39, %f40}, [%rd19];
	add.s64 	%rd20, %rd17, %rd15;
	ld.global.v4.f32 	{%f41, %f42, %f43, %f44}, [%rd20];
	sub.f32 	%f45, %f37, %f41;
	sub.f32 	%f46, %f38, %f42;
	sub.f32 	%f47, %f39, %f43;
	sub.f32 	%f48, %f40, %f44;
	add.s64 	%rd21, %rd18, %rd15;
	st.global.v4.f32 	[%rd21], {%f45, %f46, %f47, %f48};
	add.s64 	%rd22, %rd19, %rd15;
	ld.global.v4.f32 	{%f49, %f50, %f51, %f52}, [%rd22];
	add.s64 	%rd23, %rd20, %rd15;
	ld.global.v4.f32 	{%f53, %f54, %f55, %f56}, [%rd23];
	sub.f32 	%f57, %f49, %f53;
	sub.f32 	%f58, %f50, %f54;
	sub.f32 	%f59, %f51, %f55;
	sub.f32 	%f60, %f52, %f56;
	add.s64 	%rd24, %rd21, %rd15;
	st.global.v4.f32 	[%rd24], {%f57, %f58, %f59, %f60};
	add.s32 	%r33, %r30, %r33;
	setp.lt.s32 	%p6, %r33, %r3;
	@%p6 bra 	$L__BB5_6;
$L__BB5_7:
	ret;

}


// ===== COMPILED SASS (sm_100) =====

	.target	sm_100

	.elftype	@"ET_EXEC"


//--------------------- .note.nv.tkinfo           --------------------------
	.section	.note.nv.tkinfo,"",@"SHT_NOTE"
	.sectionflags	@"SHF_NOTE_NV_TKINFO"
	.tkinfo
        /*0018*/ 	.word	0x00000002
        /*0030*/ 	.string	""
        /*0030*/ 	.string	"ptxas"
        /*0030*/ 	.string	"Cuda compilation tools, release 13.0, V13.0.88"
        /*0030*/ 	.string	"Build cuda_13.0.r13.0/compiler.36424714_0"
        /*0030*/ 	.string	"-arch sm_100 -m 64 "



//--------------------- .note.nv.cuinfo           --------------------------
	.section	.note.nv.cuinfo,"",@"SHT_NOTE"
	.sectionflags	@"SHF_NOTE_NV_CUINFO"
        /*0018*/ 	.short	0x0002
        /*001a*/ 	.short	0x0064
        /*001c*/ 	.short	0x0082
	.zero		2


//--------------------- .nv.info                  --------------------------
	.section	.nv.info,"",@"SHT_CUDA_INFO"
	.align	4


	//----- nvinfo : EIATTR_REGCOUNT
	.align		4
        /*0000*/ 	.byte	0x04, 0x2f
        /*0002*/ 	.short	(.L_1 - .L_0)
	.align		4
.L_0:
        /*0004*/ 	.word	index@(_Z7kernel1PKfS0_Pfi)
        /*0008*/ 	.word	0x0000000c


	//----- nvinfo : EIATTR_FRAME_SIZE
	.align		4
.L_1:
        /*000c*/ 	.byte	0x04, 0x11
        /*000e*/ 	.short	(.L_3 - .L_2)
	.align		4
.L_2:
        /*0010*/ 	.word	index@(_Z7kernel1PKfS0_Pfi)
        /*0014*/ 	.word	0x00000000


	//----- nvinfo : EIATTR_REGCOUNT
	.align		4
.L_3:
        /*0018*/ 	.byte	0x04, 0x2f
        /*001a*/ 	.short	(.L_5 - .L_4)
	.align		4
.L_4:
        /*001c*/ 	.word	index@(_Z7kernel2PKfS0_Pfi)
        /*0020*/ 	.word	0x0000001a


	//----- nvinfo : EIATTR_FRAME_SIZE
	.align		4
.L_5:
        /*0024*/ 	.byte	0x04, 0x11
        /*0026*/ 	.short	(.L_7 - .L_6)
	.align		4
.L_6:
        /*0028*/ 	.word	index@(_Z7kernel2PKfS0_Pfi)
        /*002c*/ 	.word	0x00000000


	//----- nvinfo : EIATTR_REGCOUNT
	.align		4
.L_7:
        /*0030*/ 	.byte	0x04, 0x2f
        /*0032*/ 	.short	(.L_9 - .L_8)
	.align		4
.L_8:
        /*0034*/ 	.word	index@(_Z7kernel3PKfS0_Pfi)
        /*0038*/ 	.word	0x00000016


	//----- nvinfo : EIATTR_FRAME_SIZE
	.align		4
.L_9:
        /*003c*/ 	.byte	0x04, 0x11
        /*003e*/ 	.short	(.L_11 - .L_10)
	.align		4
.L_10:
        /*0040*/ 	.word	index@(_Z7kernel3PKfS0_Pfi)
        /*0044*/ 	.word	0x00000000


	//----- nvinfo : EIATTR_REGCOUNT
	.align		4
.L_11:
        /*0048*/ 	.byte	0x04, 0x2f
        /*004a*/ 	.short	(.L_13 - .L_12)
	.align		4
.L_12:
        /*004c*/ 	.word	index@(_Z7kernel4PKfS0_Pfi)
        /*0050*/ 	.word	0x00000014


	//----- nvinfo : EIATTR_FRAME_SIZE
	.align		4
.L_13:
        /*0054*/ 	.byte	0x04, 0x11
        /*0056*/ 	.short	(.L_15 - .L_14)
	.align		4
.L_14:
        /*0058*/ 	.word	index@(_Z7kernel4PKfS0_Pfi)
        /*005c*/ 	.word	0x00000000


	//----- nvinfo : EIATTR_REGCOUNT
	.align		4
.L_15:
        /*0060*/ 	.byte	0x04, 0x2f
        /*0062*/ 	.short	(.L_17 - .L_16)
	.align		4
.L_16:
        /*0064*/ 	.word	index@(_Z7kernel5PKfS0_Pfi)
        /*0068*/ 	.word	0x00000012


	//----- nvinfo : EIATTR_FRAME_SIZE
	.align		4
.L_17:
        /*006c*/ 	.byte	0x04, 0x11
        /*006e*/ 	.short	(.L_19 - .L_18)
	.align		4
.L_18:
        /*0070*/ 	.word	index@(_Z7kernel5PKfS0_Pfi)
        /*0074*/ 	.word	0x00000000


	//----- nvinfo : EIATTR_REGCOUNT
	.align		4
.L_19:
        /*0078*/ 	.byte	0x04, 0x2f
        /*007a*/ 	.short	(.L_21 - .L_20)
	.align		4
.L_20:
        /*007c*/ 	.word	index@(_Z7kernel6PKfS0_Pfi)
        /*0080*/ 	.word	0x00000020


	//----- nvinfo : EIATTR_FRAME_SIZE
	.align		4
.L_21:
        /*0084*/ 	.byte	0x04, 0x11
        /*0086*/ 	.short	(.L_23 - .L_22)
	.align		4
.L_22:
        /*0088*/ 	.word	index@(_Z7kernel6PKfS0_Pfi)
        /*008c*/ 	.word	0x00000000


	//----- nvinfo : EIATTR_MIN_STACK_SIZE
	.align		4
.L_23:
        /*0090*/ 	.byte	0x04, 0x12
        /*0092*/ 	.short	(.L_25 - .L_24)
	.align		4
.L_24:
        /*0094*/ 	.word	index@(_Z7kernel6PKfS0_Pfi)
        /*0098*/ 	.word	0x00000000


	//----- nvinfo : EIATTR_MIN_STACK_SIZE
	.align		4
.L_25:
        /*009c*/ 	.byte	0x04, 0x12
        /*009e*/ 	.short	(.L_27 - .L_26)
	.align		4
.L_26:
        /*00a0*/ 	.word	index@(_Z7kernel5PKfS0_Pfi)
        /*00a4*/ 	.word	0x00000000


	//----- nvinfo : EIATTR_MIN_STACK_SIZE
	.align		4
.L_27:
        /*00a8*/ 	.byte	0x04, 0x12
        /*00aa*/ 	.short	(.L_29 - .L_28)
	.align		4
.L_28:
        /*00ac*/ 	.word	index@(_Z7kernel4PKfS0_Pfi)
        /*00b0*/ 	.word	0x00000000


	//----- nvinfo : EIATTR_MIN_STACK_SIZE
	.align		4
.L_29:
        /*00b4*/ 	.byte	0x04, 0x12
        /*00b6*/ 	.short	(.L_31 - .L_30)
	.align		4
.L_30:
        /*00b8*/ 	.word	index@(_Z7kernel3PKfS0_Pfi)
        /*00bc*/ 	.word	0x00000000


	//----- nvinfo : EIATTR_MIN_STACK_SIZE
	.align		4
.L_31:
        /*00c0*/ 	.byte	0x04, 0x12
        /*00c2*/ 	.short	(.L_33 - .L_32)
	.align		4
.L_32:
        /*00c4*/ 	.word	index@(_Z7kernel2PKfS0_Pfi)
        /*00c8*/ 	.word	0x00000000


	//----- nvinfo : EIATTR_MIN_STACK_SIZE
	.align		4
.L_33:
        /*00cc*/ 	.byte	0x04, 0x12
        /*00ce*/ 	.short	(.L_35 - .L_34)
	.align		4
.L_34:
        /*00d0*/ 	.word	index@(_Z7kernel1PKfS0_Pfi)
        /*00d4*/ 	.word	0x00000000
.L_35:


//--------------------- .nv.compat                --------------------------
	.section	.nv.compat,"",@"SHT_CUDA_COMPAT_INFO"
	.align	4
        /*0000*/ 	.byte	0x02, 0x09, 0x00, 0x00, 0x02, 0x02, 0x01, 0x00, 0x02, 0x05, 0x05, 0x00, 0x03, 0x07, 0x01, 0x01
        /*0010*/ 	.byte	0x02, 0x03, 0x00, 0x00, 0x02, 0x06, 0x01, 0x00, 0x04, 0x0b, 0x08, 0x00, 0x09, 0x00, 0x00, 0x00
        /*0020*/ 	.byte	0x00, 0x00, 0x00, 0x00


//--------------------- .nv.info._Z7kernel6PKfS0_Pfi --------------------------
	.section	.nv.info._Z7kernel6PKfS0_Pfi,"",@"SHT_CUDA_INFO"
	.sectionflags	@""
	.align	4


	//----- nvinfo : EIATTR_CUDA_API_VERSION
	.align		4
        /*0000*/ 	.byte	0x04, 0x37
        /*0002*/ 	.short	(.L_37 - .L_36)
.L_36:
        /*0004*/ 	.word	0x00000082


	//----- nvinfo : EIATTR_KPARAM_INFO
	.align		4
.L_37:
        /*0008*/ 	.byte	0x04, 0x17
        /*000a*/ 	.short	(.L_39 - .L_38)
.L_38:
        /*000c*/ 	.word	0x00000000
        /*0010*/ 	.short	0x0003
        /*0012*/ 	.short	0x0018
        /*0014*/ 	.byte	0x00, 0xf0, 0x11, 0x00


	//----- nvinfo : EIATTR_KPARAM_INFO
	.align		4
.L_39:
        /*0018*/ 	.byte	0x04, 0x17
        /*001a*/ 	.short	(.L_41 - .L_40)
.L_40:
        /*001c*/ 	.word	0x00000000
        /*0020*/ 	.short	0x0002
        /*0022*/ 	.short	0x0010
        /*0024*/ 	.byte	0x00, 0xf5, 0x21, 0x00


	//----- nvinfo : EIATTR_KPARAM_INFO
	.align		4
.L_41:
        /*0028*/ 	.byte	0x04, 0x17
        /*002a*/ 	.short	(.L_43 - .L_42)
.L_42:
        /*002c*/ 	.word	0x00000000
        /*0030*/ 	.short	0x0001
        /*0032*/ 	.short	0x0008
        /*0034*/ 	.byte	0x00, 0xf5, 0x21, 0x00


	//----- nvinfo : EIATTR_KPARAM_INFO
	.align		4
.L_43:
        /*0038*/ 	.byte	0x04, 0x17
        /*003a*/ 	.short	(.L_45 - .L_44)
.L_44:
        /*003c*/ 	.word	0x00000000
        /*0040*/ 	.short	0x0000
        /*0042*/ 	.short	0x0000
        /*0044*/ 	.byte	0x00, 0xf5, 0x21, 0x00


	//----- nvinfo : EIATTR_SPARSE_MMA_MASK
	.align		4
.L_45:
        /*0048*/ 	.byte	0x03, 0x50
        /*004a*/ 	.short	0x0000


	//----- nvinfo : EIATTR_MAXREG_COUNT
	.align		4
        /*004c*/ 	.byte	0x03, 0x1b
        /*004e*/ 	.short	0x00ff


	//----- nvinfo : EIATTR_MERCURY_ISA_VERSION
	.align		4
        /*0050*/ 	.byte	0x03, 0x5f
        /*0052*/ 	.short	0x0101


	//----- nvinfo : EIATTR_VRC_CTA_INIT_COUNT
	.align		4
        /*0054*/ 	.byte	0x02, 0x4a
	.zero		1
	.zero		1


	//----- nvinfo : EIATTR_EXIT_INSTR_OFFSETS
	.align		4
        /*0058*/ 	.byte	0x04, 0x1c
        /*005a*/ 	.short	(.L_47 - .L_46)


	//   ....[0]....
.L_46:
        /*005c*/ 	.word	0x000000c0


	//   ....[1]....
        /*0060*/ 	.word	0x00000430


	//   ....[2]....
        /*0064*/ 	.word	0x000006f0


	//----- nvinfo : EIATTR_CRS_STACK_SIZE
	.align		4
.L_47:
        /*0068*/ 	.byte	0x04, 0x1e
        /*006a*/ 	.short	(.L_49 - .L_48)
.L_48:
        /*006c*/ 	.word	0x00000000


	//----- nvinfo : EIATTR_CBANK_PARAM_SIZE
	.align		4
.L_49:
        /*0070*/ 	.byte	0x03, 0x19
        /*0072*/ 	.short	0x001c


	//----- nvinfo : EIATTR_PARAM_CBANK
	.align		4
        /*0074*/ 	.byte	0x04, 0x0a
        /*0076*/ 	.short	(.L_51 - .L_50)
	.align		4
.L_50:
        /*0078*/ 	.word	index@(.nv.constant0._Z7kernel6PKfS0_Pfi)
        /*007c*/ 	.short	0x0380
        /*007e*/ 	.short	0x001c


	//----- nvinfo : EIATTR_SW_WAR
	.align		4
.L_51:
        /*0080*/ 	.byte	0x04, 0x36
        /*0082*/ 	.short	(.L_53 - .L_52)
.L_52:
        /*0084*/ 	.word	0x00000008
.L_53:


//--------------------- .nv.info._Z7kernel5PKfS0_Pfi --------------------------
	.section	.nv.info._Z7kernel5PKfS0_Pfi,"",@"SHT_CUDA_INFO"
	.sectionflags	@""
	.align	4


	//----- nvinfo : EIATTR_CUDA_API_VERSION
	.align		4
        /*0000*/ 	.byte	0x04, 0x37
        /*0002*/ 	.short	(.L_55 - .L_54)
.L_54:
        /*0004*/ 	.word	0x00000082


	//----- nvinfo : EIATTR_KPARAM_INFO
	.align		4
.L_55:
        /*0008*/ 	.byte	0x04, 0x17
        /*000a*/ 	.short	(.L_57 - .L_56)
.L_56:
        /*000c*/ 	.word	0x00000000
        /*0010*/ 	.short	0x0003
        /*0012*/ 	.short	0x0018
        /*0014*/ 	.byte	0x00, 0xf0, 0x11, 0x00


	//----- nvinfo : EIATTR_KPARAM_INFO
	.align		4
.L_57:
        /*0018*/ 	.byte	0x04, 0x17
        /*001a*/ 	.short	(.L_59 - .L_58)
.L_58:
        /*001c*/ 	.word	0x00000000
        /*0020*/ 	.short	0x0002
        /*0022*/ 	.short	0x0010
        /*0024*/ 	.byte	0x00, 0xf5, 0x21, 0x00


	//----- nvinfo : EIATTR_KPARAM_INFO
	.align		4
.L_59:
        /*0028*/ 	.byte	0x04, 0x17
        /*002a*/ 	.short	(.L_61 - .L_60)
.L_60:
        /*002c*/ 	.word	0x00000000
        /*0030*/ 	.short	0x0001
        /*0032*/ 	.short	0x0008
        /*0034*/ 	.byte	0x00, 0xf5, 0x21, 0x00


	//----- nvinfo : EIATTR_KPARAM_INFO
	.align		4
.L_61:
        /*0038*/ 	.byte	0x04, 0x17
        /*003a*/ 	.short	(.L_63 - .L_62)
.L_62:
        /*003c*/ 	.word	0x00000000
        /*0040*/ 	.short	0x0000
        /*0042*/ 	.short	0x0000
        /*0044*/ 	.byte	0x00, 0xf5, 0x21, 0x00


	//----- nvinfo : EIATTR_SPARSE_MMA_MASK
	.align		4
.L_63:
        /*0048*/ 	.byte	0x03, 0x50
        /*004a*/ 	.short	0x0000


	//----- nvinfo : EIATTR_MAXREG_COUNT
	.align		4
        /*004c*/ 	.byte	0x03, 0x1b
        /*004e*/ 	.short	0x00ff


	//----- nvinfo : EIATTR_MERCURY_ISA_VERSION
	.align		4
        /*0050*/ 	.byte	0x03, 0x5f
        /*0052*/ 	.short	0x0101


	//----- nvinfo : EIATTR_VRC_CTA_INIT_COUNT
	.align		4
        /*0054*/ 	.byte	0x02, 0x4a
	.zero		1
	.zero		1


	//----- nvinfo : EIATTR_EXIT_INSTR_OFFSETS
	.align		4
        /*0058*/ 	.byte	0x04, 0x1c
        /*005a*/ 	.short	(.L_65 - .L_64)


	//   ....[0]....
.L_64:
        /*005c*/ 	.word	0x00000080


	//   ....[1]....
        /*0060*/ 	.word	0x00000200


	//----- nvinfo : EIATTR_CBANK_PARAM_SIZE
	.align		4
.L_65:
        /*0064*/ 	.byte	0x03, 0x19
        /*0066*/ 	.short	0x001c


	//----- nvinfo : EIATTR_PARAM_CBANK
	.align		4
        /*0068*/ 	.byte	0x04, 0x0a
        /*006a*/ 	.short	(.L_67 - .L_66)
	.align		4
.L_66:
        /*006c*/ 	.word	index@(.nv.constant0._Z7kernel5PKfS0_Pfi)
        /*0070*/ 	.short	0x0380
        /*0072*/ 	.short	0x001c


	//----- nvinfo : EIATTR_SW_WAR
	.align		4
.L_67:
        /*0074*/ 	.byte	0x04, 0x36
        /*0076*/ 	.short	(.L_69 - .L_68)
.L_68:
        /*0078*/ 	.word	0x00000008
.L_69:


//--------------------- .nv.info._Z7kernel4PKfS0_Pfi --------------------------
	.section	.nv.info._Z7kernel4PKfS0_Pfi,"",@"SHT_CUDA_INFO"
	.sectionflags	@""
	.align	4


	//----- nvinfo : EIATTR_CUDA_API_VERSION
	.align		4
        /*0000*/ 	.byte	0x04, 0x37
        /*0002*/ 	.short	(.L_71 - .L_70)
.L_70:
        /*0004*/ 	.word	0x00000082


	//----- nvinfo : EIATTR_KPARAM_INFO
	.align		4
.L_71:
        /*0008*/ 	.byte	0x04, 0x17
        /*000a*/ 	.short	(.L_73 - .L_72)
.L_72:
        /*000c*/ 	.word	0x00000000
        /*0010*/ 	.short	0x0003
        /*0012*/ 	.short	0x0018
        /*0014*/ 	.byte	0x00, 0xf0, 0x11, 0x00


	//----- nvinfo : EIATTR_KPARAM_INFO
	.align		4
.L_73:
        /*0018*/ 	.byte	0x04, 0x17
        /*001a*/ 	.short	(.L_75 - .L_74)
.L_74:
        /*001c*/ 	.word	0x00000000
        /*0020*/ 	.short	0x0002
        /*0022*/ 	.short	0x0010
        /*0024*/ 	.byte	0x00, 0xf5, 0x21, 0x00


	//----- nvinfo : EIATTR_KPARAM_INFO
	.align		4
.L_75:
        /*0028*/ 	.byte	0x04, 0x17
        /*002a*/ 	.short	(.L_77 - .L_76)
.L_76:
        /*002c*/ 	.word	0x00000000
        /*0030*/ 	.short	0x0001
        /*0032*/ 	.short	0x0008
        /*0034*/ 	.byte	0x00, 0xf5, 0x21, 0x00


	//----- nvinfo : EIATTR_KPARAM_INFO
	.align		4
.L_77:
        /*0038*/ 	.byte	0x04, 0x17
        /*003a*/ 	.short	(.L_79 - .L_78)
.L_78:
        /*003c*/ 	.word	0x00000000
        /*0040*/ 	.short	0x0000
        /*0042*/ 	.short	0x0000
        /*0044*/ 	.byte	0x00, 0xf5, 0x21, 0x00


	//----- nvinfo : EIATTR_SPARSE_MMA_MASK
	.align		4
.L_79:
        /*0048*/ 	.byte	0x03, 0x50
        /*004a*/ 	.short	0x0000


	//----- nvinfo : EIATTR_MAXREG_COUNT
	.align		4
        /*004c*/ 	.byte	0x03, 0x1b
        /*004e*/ 	.short	0x00ff


	//----- nvinfo : EIATTR_MERCURY_ISA_VERSION
	.align		4
        /*0050*/ 	.byte	0x03, 0x5f
        /*0052*/ 	.short	0x0101


	//----- nvinfo : EIATTR_VRC_CTA_INIT_COUNT
	.align		4
        /*0054*/ 	.byte	0x02, 0x4a
	.zero		1
	.zero		1


	//----- nvinfo : EIATTR_EXIT_INSTR_OFFSETS
	.align		4
        /*0058*/ 	.byte	0x04, 0x1c
        /*005a*/ 	.short	(.L_81 - .L_80)


	//   ....[0]....
.L_80:
        /*005c*/ 	.word	0x00000070


	//   ....[1]....
        /*0060*/ 	.word	0x00000180


	//----- nvinfo : EIATTR_CRS_STACK_SIZE
	.align		4
.L_81:
        /*0064*/ 	.byte	0x04, 0x1e
        /*0066*/ 	.short	(.L_83 - .L_82)
.L_82:
        /*0068*/ 	.word	0x00000000


	//----- nvinfo : EIATTR_CBANK_PARAM_SIZE
	.align		4
.L_83:
        /*006c*/ 	.byte	0x03, 0x19
        /*006e*/ 	.short	0x001c


	//----- nvinfo : EIATTR_PARAM_CBANK
	.align		4
        /*0070*/ 	.byte	0x04, 0x0a
        /*0072*/ 	.short	(.L_85 - .L_84)
	.align		4
.L_84:
        /*0074*/ 	.word	index@(.nv.constant0._Z7kernel4PKfS0_Pfi)
        /*0078*/ 	.short	0x0380
        /*007a*/ 	.short	0x001c


	//----- nvinfo : EIATTR_SW_WAR
	.align		4
.L_85:
        /*007c*/ 	.byte	0x04, 0x36
        /*007e*/ 	.short	(.L_87 - .L_86)
.L_86:
        /*0080*/ 	.word	0x00000008
.L_87:


//--------------------- .nv.info._Z7kernel3PKfS0_Pfi --------------------------
	.section	.nv.info._Z7kernel3PKfS0_Pfi,"",@"SHT_CUDA_INFO"
	.sectionflags	@""
	.align	4


	//----- nvinfo : EIATTR_CUDA_API_VERSION
	.align		4
        /*0000*/ 	.byte	0x04, 0x37
        /*0002*/ 	.short	(.L_89 - .L_88)
.L_88:
        /*0004*/ 	.word	0x00000082


	//----- nvinfo : EIATTR_KPARAM_INFO
	.align		4
.L_89:
        /*0008*/ 	.byte	0x04, 0x17
        /*000a*/ 	.short	(.L_91 - .L_90)
.L_90:
        /*000c*/ 	.word	0x00000000
        /*0010*/ 	.short	0x0003
        /*0012*/ 	.short	0x0018
        /*0014*/ 	.byte	0x00, 0xf0, 0x11, 0x00


	//----- nvinfo : EIATTR_KPARAM_INFO
	.align		4
.L_91:
        /*0018*/ 	.byte	0x04, 0x17
        /*001a*/ 	.short	(.L_93 - .L_92)
.L_92:
        /*001c*/ 	.word	0x00000000
        /*0020*/ 	.short	0x0002
        /*0022*/ 	.short	0x0010
        /*0024*/ 	.byte	0x00, 0xf5, 0x21, 0x00


	//----- nvinfo : EIATTR_KPARAM_INFO
	.align		4
.L_93:
        /*0028*/ 	.byte	0x04, 0x17
        /*002a*/ 	.short	(.L_95 - .L_94)
.L_94:
        /*002c*/ 	.word	0x00000000
        /*0030*/ 	.short	0x0001
        /*0032*/ 	.short	0x0008
        /*0034*/ 	.byte	0x00, 0xf5, 0x21, 0x00


	//----- nvinfo : EIATTR_KPARAM_INFO
	.align		4
.L_95:
        /*0038*/ 	.byte	0x04, 0x17
        /*003a*/ 	.short	(.L_97 - .L_96)
.L_96:
        /*003c*/ 	.word	0x00000000
        /*0040*/ 	.short	0x0000
        /*0042*/ 	.short	0x0000
        /*0044*/ 	.byte	0x00, 0xf5, 0x21, 0x00


	//----- nvinfo : EIATTR_SPARSE_MMA_MASK
	.align		4
.L_97:
        /*0048*/ 	.byte	0x03, 0x50
        /*004a*/ 	.short	0x0000


	//----- nvinfo : EIATTR_MAXREG_COUNT
	.align		4
        /*004c*/ 	.byte	0x03, 0x1b
        /*004e*/ 	.short	0x00ff


	//----- nvinfo : EIATTR_MERCURY_ISA_VERSION
	.align		4
        /*0050*/ 	.byte	0x03, 0x5f
        /*0052*/ 	.short	0x0101


	//----- nvinfo : EIATTR_VRC_CTA_INIT_COUNT
	.align		4
        /*0054*/ 	.byte	0x02, 0x4a
	.zero		1
	.zero		1


	//----- nvinfo : EIATTR_EXIT_INSTR_OFFSETS
	.align		4
        /*0058*/ 	.byte	0x04, 0x1c
        /*005a*/ 	.short	(.L_99 - .L_98)


	//   ....[0]....
.L_98:
        /*005c*/ 	.word	0x00000080


	//   ....[1]....
        /*0060*/ 	.word	0x00000170


	//----- nvinfo : EIATTR_CBANK_PARAM_SIZE
	.align		4
.L_99:
        /*0064*/ 	.byte	0x03, 0x19
        /*0066*/ 	.short	0x001c


	//----- nvinfo : EIATTR_PARAM_CBANK
	.align		4
        /*0068*/ 	.byte	0x04, 0x0a
        /*006a*/ 	.short	(.L_101 - .L_100)
	.align		4
.L_100:
        /*006c*/ 	.word	index@(.nv.constant0._Z7kernel3PKfS0_Pfi)
        /*0070*/ 	.short	0x0380
        /*0072*/ 	.short	0x001c


	//----- nvinfo : EIATTR_SW_WAR
	.align		4
.L_101:
        /*0074*/ 	.byte	0x04, 0x36
        /*0076*/ 	.short	(.L_103 - .L_102)
.L_102:
        /*0078*/ 	.word	0x00000008
.L_103:


//--------------------- .nv.info._Z7kernel2PKfS0_Pfi --------------------------
	.section	.nv.info._Z7kernel2PKfS0_Pfi,"",@"SHT_CUDA_INFO"
	.sectionflags	@""
	.align	4


	//----- nvinfo : EIATTR_CUDA_API_VERSION
	.align		4
        /*0000*/ 	.byte	0x04, 0x37
        /*0002*/ 	.short	(.L_105 - .L_104)
.L_104:
        /*0004*/ 	.word	0x00000082


	//----- nvinfo : EIATTR_KPARAM_INFO
	.align		4
.L_105:
        /*0008*/ 	.byte	0x04, 0x17
        /*000a*/ 	.short	(.L_107 - .L_106)
.L_106:
        /*000c*/ 	.word	0x00000000
        /*0010*/ 	.short	0x0003
        /*0012*/ 	.short	0x0018
        /*0014*/ 	.byte	0x00, 0xf0, 0x11, 0x00


	//----- nvinfo : EIATTR_KPARAM_INFO
	.align		4
.L_107:
        /*0018*/ 	.byte	0x04, 0x17
        /*001a*/ 	.short	(.L_109 - .L_108)
.L_108:
        /*001c*/ 	.word	0x00000000
        /*0020*/ 	.short	0x0002
        /*0022*/ 	.short	0x0010
        /*0024*/ 	.byte	0x00, 0xf5, 0x21, 0x00


	//----- nvinfo : EIATTR_KPARAM_INFO
	.align		4
.L_109:
        /*0028*/ 	.byte	0x04, 0x17
        /*002a*/ 	.short	(.L_111 - .L_110)
.L_110:
        /*002c*/ 	.word	0x00000000
        /*0030*/ 	.short	0x0001
        /*0032*/ 	.short	0x0008
        /*0034*/ 	.byte	0x00, 0xf5, 0x21, 0x00


	//----- nvinfo : EIATTR_KPARAM_INFO
	.align		4
.L_111:
        /*0038*/ 	.byte	0x04, 0x17
        /*003a*/ 	.short	(.L_113 - .L_112)
.L_112:
        /*003c*/ 	.word	0x00000000
        /*0040*/ 	.short	0x0000
        /*0042*/ 	.short	0x0000
        /*0044*/ 	.byte	0x00, 0xf5, 0x21, 0x00


	//----- nvinfo : EIATTR_SPARSE_MMA_MASK
	.align		4
.L_113:
        /*0048*/ 	.byte	0x03, 0x50
        /*004a*/ 	.short	0x0000


	//----- nvinfo : EIATTR_MAXREG_COUNT
	.align		4
        /*004c*/ 	.byte	0x03, 0x1b
        /*004e*/ 	.short	0x00ff


	//----- nvinfo : EIATTR_MERCURY_ISA_VERSION
	.align		4
        /*0050*/ 	.byte	0x03, 0x5f
        /*0052*/ 	.short	0x0101


	//----- nvinfo : EIATTR_VRC_CTA_INIT_COUNT
	.align		4
        /*0054*/ 	.byte	0x02, 0x4a
	.zero		1
	.zero		1


	//----- nvinfo : EIATTR_EXIT_INSTR_OFFSETS
	.align		4
        /*0058*/ 	.byte	0x04, 0x1c
        /*005a*/ 	.short	(.L_115 - .L_114)


	//   ....[0]....
.L_114:
        /*005c*/ 	.word	0x00000090


	//   ....[1]....
        /*0060*/ 	.word	0x000003a0


	//   ....[2]....
        /*0064*/ 	.word	0x000005d0


	//----- nvinfo : EIATTR_CRS_STACK_SIZE
	.align		4
.L_115:
        /*0068*/ 	.byte	0x04, 0x1e
        /*006a*/ 	.short	(.L_117 - .L_116)
.L_116:
        /*006c*/ 	.word	0x00000000


	//----- nvinfo : EIATTR_CBANK_PARAM_SIZE
	.align		4
.L_117:
        /*0070*/ 	.byte	0x03, 0x19
        /*0072*/ 	.short	0x001c


	//----- nvinfo : EIATTR_PARAM_CBANK
	.align		4
        /*0074*/ 	.byte	0x04, 0x0a
        /*0076*/ 	.short	(.L_119 - .L_118)
	.align		4
.L_118:
        /*0078*/ 	.word	index@(.nv.constant0._Z7kernel2PKfS0_Pfi)
        /*007c*/ 	.short	0x0380
        /*007e*/ 	.short	0x001c


	//----- nvinfo : EIATTR_SW_WAR
	.align		4
.L_119:
        /*0080*/ 	.byte	0x04, 0x36
        /*0082*/ 	.short	(.L_121 - .L_120)
.L_120:
        /*0084*/ 	.word	0x00000008
.L_121:


//--------------------- .nv.info._Z7kernel1PKfS0_Pfi --------------------------
	.section	.nv.info._Z7kernel1PKfS0_Pfi,"",@"SHT_CUDA_INFO"
	.sectionflags	@""
	.align	4


	//----- nvinfo : EIATTR_CUDA_API_VERSION
	.align		4
        /*0000*/ 	.byte	0x04, 0x37
        /*0002*/ 	.short	(.L_123 - .L_122)
.L_122:
        /*0004*/ 	.word	0x00000082


	//----- nvinfo : EIATTR_KPARAM_INFO
	.align		4
.L_123:
        /*0008*/ 	.byte	0x04, 0x17
        /*000a*/ 	.short	(.L_125 - .L_124)
.L_124:
        /*000c*/ 	.word	0x00000000
        /*0010*/ 	.short	0x0003
        /*0012*/ 	.short	0x0018
        /*0014*/ 	.byte	0x00, 0xf0, 0x11, 0x00


	//----- nvinfo : EIATTR_KPARAM_INFO
	.align		4
.L_125:
        /*0018*/ 	.byte	0x04, 0x17
        /*001a*/ 	.short	(.L_127 - .L_126)
.L_126:
        /*001c*/ 	.word	0x00000000
        /*0020*/ 	.short	0x0002
        /*0022*/ 	.short	0x0010
        /*0024*/ 	.byte	0x00, 0xf5, 0x21, 0x00


	//----- nvinfo : EIATTR_KPARAM_INFO
	.align		4
.L_127:
        /*0028*/ 	.byte	0x04, 0x17
        /*002a*/ 	.short	(.L_129 - .L_128)
.L_128:
        /*002c*/ 	.word	0x00000000
        /*0030*/ 	.short	0x0001
        /*0032*/ 	.short	0x0008
        /*0034*/ 	.byte	0x00, 0xf5, 0x21, 0x00


	//----- nvinfo : EIATTR_KPARAM_INFO
	.align		4
.L_129:
        /*0038*/ 	.byte	0x04, 0x17
        /*003a*/ 	.short	(.L_131 - .L_130)
.L_130:
        /*003c*/ 	.word	0x00000000
        /*0040*/ 	.short	0x0000
        /*0042*/ 	.short	0x0000
        /*0044*/ 	.byte	0x00, 0xf5, 0x21, 0x00


	//----- nvinfo : EIATTR_SPARSE_MMA_MASK
	.align		4
.L_131:
        /*0048*/ 	.byte	0x03, 0x50
        /*004a*/ 	.short	0x0000


	//----- nvinfo : EIATTR_MAXREG_COUNT
	.align		4
        /*004c*/ 	.byte	0x03, 0x1b
        /*004e*/ 	.short	0x00ff


	//----- nvinfo : EIATTR_MERCURY_ISA_VERSION
	.align		4
        /*0050*/ 	.byte	0x03, 0x5f
        /*0052*/ 	.short	0x0101


	//----- nvinfo : EIATTR_VRC_CTA_INIT_COUNT
	.align		4
        /*0054*/ 	.byte	0x02, 0x4a
	.zero		1
	.zero		1


	//----- nvinfo : EIATTR_EXIT_INSTR_OFFSETS
	.align		4
        /*0058*/ 	.byte	0x04, 0x1c
        /*005a*/ 	.short	(.L_133 - .L_132)


	//   ....[0]....
.L_132:
        /*005c*/ 	.word	0x00000070


	//   ....[1]....
        /*0060*/ 	.word	0x00000130


	//----- nvinfo : EIATTR_CBANK_PARAM_SIZE
	.align		4
.L_133:
        /*0064*/ 	.byte	0x03, 0x19
        /*0066*/ 	.short	0x001c


	//----- nvinfo : EIATTR_PARAM_CBANK
	.align		4
        /*0068*/ 	.byte	0x04, 0x0a
        /*006a*/ 	.short	(.L_135 - .L_134)
	.align		4
.L_134:
        /*006c*/ 	.word	index@(.nv.constant0._Z7kernel1PKfS0_Pfi)
        /*0070*/ 	.short	0x0380
        /*0072*/ 	.short	0x001c


	//----- nvinfo : EIATTR_SW_WAR
	.align		4
.L_135:
        /*0074*/ 	.byte	0x04, 0x36
        /*0076*/ 	.short	(.L_137 - .L_136)
.L_136:
        /*0078*/ 	.word	0x00000008
.L_137:


//--------------------- .nv.callgraph             --------------------------
	.section	.nv.callgraph,"",@"SHT_CUDA_CALLGRAPH"
	.align	4
	.sectionentsize	8
	.align		4
        /*0000*/ 	.word	0x00000000
	.align		4
        /*0004*/ 	.word	0xffffffff
	.align		4
        /*0008*/ 	.word	0x00000000
	.align		4
        /*000c*/ 	.word	0xfffffffe
	.align		4
        /*0010*/ 	.word	0x00000000
	.align		4
        /*0014*/ 	.word	0xfffffffd
	.align		4
        /*0018*/ 	.word	0x00000000
	.align		4
        /*001c*/ 	.word	0xfffffffc


//--------------------- .text._Z7kernel6PKfS0_Pfi --------------------------
	.section	.text._Z7kernel6PKfS0_Pfi,"ax",@progbits
	.align	128
        .global         _Z7kernel6PKfS0_Pfi
        .type           _Z7kernel6PKfS0_Pfi,@function
        .size           _Z7kernel6PKfS0_Pfi,(.L_x_15 - _Z7kernel6PKfS0_Pfi)
        .other          _Z7kernel6PKfS0_Pfi,@"STO_CUDA_ENTRY STV_DEFAULT"
_Z7kernel6PKfS0_Pfi:
.text._Z7kernel6PKfS0_Pfi:
[----:B------:R-:W-:Y:S01]  /*0000*/  LDC R1, c[0x0][0x37c] ;  /* 0x0000df00ff017b82 */ /* 0x000fe20000000800 */
[----:B------:R-:W0:Y:S01]  /*0010*/  S2R R3, SR_TID.X ;  /* 0x0000000000037919 */ /* 0x000e220000002100 */
[----:B------:R-:W1:Y:S06]  /*0020*/  LDCU UR5, c[0x0][0x398] ;  /* 0x00007300ff0577ac */ /* 0x000e6c0008000800 */
[----:B------:R-:W0:Y:S08]  /*0030*/  S2UR UR6, SR_CTAID.X ;  /* 0x00000000000679c3 */ /* 0x000e300000002500 */
[----:B------:R-:W0:Y:S01]  /*0040*/  LDC R0, c[0x0][0x360] ;  /* 0x0000d800ff007b82 */ /* 0x000e220000000800 */
[----:B------:R-:W2:Y:S01]  /*0050*/  LDCU UR7, c[0x0][0x370] ;  /* 0x00006e00ff0777ac */ /* 0x000ea20008000800 */
[----:B-1----:R-:W-:-:S04]  /*0060*/  USHF.R.S32.HI UR4, URZ, 0x1f, UR5 ;  /* 0x0000001fff047899 */ /* 0x002fc80008011405 */
[----:B------:R-:W-:-:S04]  /*0070*/  ULEA.HI UR4, UR4, UR5, URZ, 0x2 ;  /* 0x0000000504047291 */ /* 0x000fc8000f8f10ff */
[----:B------:R-:W-:Y:S01]  /*0080*/  USHF.R.S32.HI UR4, URZ, 0x2, UR4 ;  /* 0x00000002ff047899 */ /* 0x000fe20008011404 */
[C---:B0-----:R-:W-:Y:S02]  /*0090*/  IMAD R2, R0.reuse, UR6, R3 ;  /* 0x0000000600027c24 */ /* 0x041fe4000f8e0203 */
[----:B--2---:R-:W-:-:S03]  /*00a0*/  IMAD R0, R0, UR7, RZ ;  /* 0x0000000700007c24 */ /* 0x004fc6000f8e02ff */
[----:B------:R-:W-:-:S13]  /*00b0*/  ISETP.GE.AND P0, PT, R2, UR4, PT ;  /* 0x0000000402007c0c */ /* 0x000fda000bf06270 */
[----:B------:R-:W-:Y:S05]  /*00c0*/  @P0 EXIT ;  /* 0x000000000000094d */ /* 0x000fea0003800000 */
[----:B------:R-:W0:Y:S01]  /*00d0*/  I2F.U32.RP R8, R0 ;  /* 0x0000000000087306 */ /* 0x000e220000209000 */
[C---:B------:R-:W-:Y:S01]  /*00e0*/  IADD3 R3, PT, PT, R0.reuse, R2, RZ ;  /* 0x0000000200037210 */ /* 0x040fe20007ffe0ff */
[----:B------:R-:W1:Y:S01]  /*00f0*/  LDCU.64 UR6, c[0x0][0x358] ;  /* 0x00006b00ff0677ac */ /* 0x000e620008000a00 */
[----:B------:R-:W-:Y:S01]  /*0100*/  IADD3 R9, PT, PT, RZ, -R0, RZ ;  /* 0x80000000ff097210 */ /* 0x000fe20007ffe0ff */
[----:B------:R-:W-:Y:S01]  /*0110*/  BSSY.RECONVERGENT B0, `(.L_x_0) ;  /* 0x000002d000007945 */ /* 0x000fe20003800200 */
[C---:B------:R-:W-:Y:S02]  /*0120*/  ISETP.GE.AND P0, PT, R3.reuse, UR4, PT ;  /* 0x0000000403007c0c */ /* 0x040fe4000bf06270 */
[----:B------:R-:W-:Y:S02]  /*0130*/  VIMNMX R6, PT, PT, R3, UR4, !PT ;  /* 0x0000000403067c48 */ /* 0x000fe4000ffe0100 */
[----:B------:R-:W-:Y:S02]  /*0140*/  SEL R7, RZ, 0x1, P0 ;  /* 0x00000001ff077807 */ /* 0x000fe40000000000 */
[----:B------:R-:W-:-:S02]  /*0150*/  ISETP.NE.U32.AND P2, PT, R0, RZ, PT ;  /* 0x000000ff0000720c */ /* 0x000fc40003f45070 */
[----:B------:R-:W-:Y:S01]  /*0160*/  IADD3 R3, PT, PT, R6, -R3, -R7 ;  /* 0x8000000306037210 */ /* 0x000fe20007ffe807 */
[----:B0-----:R-:W0:Y:S02]  /*0170*/  MUFU.RCP R8, R8 ;  /* 0x0000000800087308 */ /* 0x001e240000001000 */
[----:B0-----:R-:W-:-:S06]  /*0180*/  IADD3 R4, PT, PT, R8, 0xffffffe, RZ ;  /* 0x0ffffffe08047810 */ /* 0x001fcc0007ffe0ff */
[----:B------:R0:W2:Y:S02]  /*0190*/  F2I.FTZ.U32.TRUNC.NTZ R5, R4 ;  /* 0x0000000400057305 */ /* 0x0000a4000021f000 */
[----:B0-----:R-:W-:Y:S02]  /*01a0*/  HFMA2 R4, -RZ, RZ, 0, 0 ;  /* 0x00000000ff047431 */ /* 0x001fe400000001ff */
[----:B--2---:R-:W-:-:S04]  /*01b0*/  IMAD R9, R9, R5, RZ ;  /* 0x0000000509097224 */ /* 0x004fc800078e02ff */
[----:B------:R-:W-:-:S06]  /*01c0*/  IMAD.HI.U32 R8, R5, R9, R4 ;  /* 0x0000000905087227 */ /* 0x000fcc00078e0004 */
[----:B------:R-:W-:-:S05]  /*01d0*/  IMAD.HI.U32 R8, R8, R3, RZ ;  /* 0x0000000308087227 */ /* 0x000fca00078e00ff */
[----:B------:R-:W-:-:S05]  /*01e0*/  IADD3 R4, PT, PT, -R8, RZ, RZ ;  /* 0x000000ff08047210 */ /* 0x000fca0007ffe1ff */
[----:B------:R-:W-:-:S05]  /*01f0*/  IMAD R3, R0, R4, R3 ;  /* 0x0000000400037224 */ /* 0x000fca00078e0203 */
[----:B------:R-:W-:-:S13]  /*0200*/  ISETP.GE.U32.AND P0, PT, R3, R0, PT ;  /* 0x000000000300720c */ /* 0x000fda0003f06070 */
[----:B------:R-:W-:Y:S02]  /*0210*/  @P0 IADD3 R3, PT, PT, -R0, R3, RZ ;  /* 0x0000000300030210 */ /* 0x000fe40007ffe1ff */
[----:B------:R-:W-:Y:S02]  /*0220*/  @P0 IADD3 R8, PT, PT, R8, 0x1, RZ ;  /* 0x0000000108080810 */ /* 0x000fe40007ffe0ff */
[----:B------:R-:W-:-:S13]  /*0230*/  ISETP.GE.U32.AND P1, PT, R3, R0, PT ;  /* 0x000000000300720c */ /* 0x000fda0003f26070 */
[----:B------:R-:W-:Y:S02]  /*0240*/  @P1 IADD3 R8, PT, PT, R8, 0x1, RZ ;  /* 0x0000000108081810 */ /* 0x000fe40007ffe0ff */
[----:B------:R-:W-:-:S04]  /*0250*/  @!P2 LOP3.LUT R8, RZ, R0, RZ, 0x33, !PT ;  /* 0x00000000ff08a212 */ /* 0x000fc800078e33ff */
[----:B------:R-:W-:-:S04]  /*0260*/  IADD3 R3, PT, PT, R7, R8, RZ ;  /* 0x0000000807037210 */ /* 0x000fc80007ffe0ff */
[----:B------:R-:W-:-:S04]  /*0270*/  LOP3.LUT R4, R3, 0x3, RZ, 0xc0, !PT ;  /* 0x0000000303047812 */ /* 0x000fc800078ec0ff */
[----:B------:R-:W-:-:S13]  /*0280*/  ISETP.NE.AND P0, PT, R4, 0x3, PT ;  /* 0x000000030400780c */ /* 0x000fda0003f05270 */
[----:B-1----:R-:W-:Y:S05]  /*0290*/  @!P0 BRA `(.L_x_1) ;  /* 0x0000000000508947 */ /* 0x002fea0003800000 */
[----:B------:R-:W0:Y:S01]  /*02a0*/  LDC.64 R12, c[0x0][0x390] ;  /* 0x0000e400ff0c7b82 */ /* 0x000e220000000a00 */
[----:B------:R-:W-:-:S04]  /*02b0*/  IADD3 R4, PT, PT, R3, 0x1, RZ ;  /* 0x0000000103047810 */ /* 0x000fc80007ffe0ff */
[----:B------:R-:W-:-:S03]  /*02c0*/  LOP3.LUT R4, R4, 0x3, RZ, 0xc0, !PT ;  /* 0x0000000304047812 */ /* 0x000fc600078ec0ff */
[----:B------:R-:W1:Y:S01]  /*02d0*/  LDC.64 R14, c[0x0][0x380] ;  /* 0x0000e000ff0e7b82 */ /* 0x000e620000000a00 */
[----:B------:R-:W-:-:S07]  /*02e0*/  IADD3 R20, PT, PT, -R4, RZ, RZ ;  /* 0x000000ff04147210 */ /* 0x000fce0007ffe1ff */
[----:B------:R-:W2:Y:S02]  /*02f0*/  LDC.64 R16, c[0x0][0x388] ;  /* 0x0000e200ff107b82 */ /* 0x000ea40000000a00 */
.L_x_2:
[----:B-1----:R-:W-:-:S04]  /*0300*/  IMAD.WIDE R10, R2, 0x10, R14 ;  /* 0x00000010020a7825 */ /* 0x002fc800078e020e */
[----:B--2---:R-:W-:Y:S02]  /*0310*/  IMAD.WIDE R18, R2, 0x10, R16 ;  /* 0x0000001002127825 */ /* 0x004fe400078e0210 */
[----:B---3--:R-:W2:Y:S04]  /*0320*/  LDG.E.128 R8, desc[UR6][R10.64] ;  /* 0x000000060a087981 */ /* 0x008ea8000c1e1d00 */
[----:B------:R-:W2:Y:S01]  /*0330*/  LDG.E.128 R4, desc[UR6][R18.64] ;  /* 0x0000000612047981 */ /* 0x000ea2000c1e1d00 */
[----:B------:R-:W-:-:S04]  /*0340*/  IADD3 R20, PT, PT, R20, 0x1, RZ ;  /* 0x0000000114147810 */ /* 0x000fc80007ffe0ff */
[----:B------:R-:W-:Y:S01]  /*0350*/  ISETP.NE.AND P0, PT, R20, RZ, PT ;  /* 0x000000ff1400720c */ /* 0x000fe20003f05270 */
[----:B--2---:R-:W-:Y:S01]  /*0360*/  FADD R4, R8, -R4 ;  /* 0x8000000408047221 */ /* 0x004fe20000000000 */
[----:B------:R-:W-:Y:S01]  /*0370*/  FADD R5, R9, -R5 ;  /* 0x8000000509057221 */ /* 0x000fe20000000000 */
[----:B------:R-:W-:Y:S01]  /*0380*/  FADD R6, R10, -R6 ;  /* 0x800000060a067221 */ /* 0x000fe20000000000 */
[----:B------:R-:W-:Y:S01]  /*0390*/  FADD R7, R11, -R7 ;  /* 0x800000070b077221 */ /* 0x000fe20000000000 */
[----:B0-----:R-:W-:-:S05]  /*03a0*/  IMAD.WIDE R8, R2, 0x10, R12 ;  /* 0x0000001002087825 */ /* 0x001fca00078e020c */
[----:B------:R3:W-:Y:S01]  /*03b0*/  STG.E.128 desc[UR6][R8.64], R4 ;  /* 0x0000000408007986 */ /* 0x0007e2000c101d06 */
[----:B------:R-:W-:Y:S02]  /*03c0*/  IADD3 R2, PT, PT, R0, R2, RZ ;  /* 0x0000000200027210 */ /* 0x000fe40007ffe0ff */
[----:B------:R-:W-:Y:S05]  /*03d0*/  @P0 BRA `(.L_x_2) ;  /* 0xfffffffc00c80947 */ /* 0x000fea000383ffff */
.L_x_1:
[----:B------:R-:W-:Y:S05]  /*03e0*/  BSYNC.RECONVERGENT B0 ;  /* 0x0000000000007941 */ /* 0x000fea0003800200 */
.L_x_0:
[----:B---3--:R-:W0:Y:S01]  /*03f0*/  LDC.64 R6, c[0x0][0x390] ;  /* 0x0000e400ff067b82 */ /* 0x008e220000000a00 */
[----:B------:R-:W-:-:S07]  /*0400*/  ISETP.GE.U32.AND P0, PT, R3, 0x3, PT ;  /* 0x000000030300780c */ /* 0x000fce0003f06070 */
[----:B------:R-:W1:Y:S08]  /*0410*/  LDC.64 R16, c[0x0][0x380] ;  /* 0x0000e000ff107b82 */ /* 0x000e700000000a00 */
[----:B------:R-:W2:Y:S01]  /*0420*/  LDC.64 R4, c[0x0][0x388] ;  /* 0x0000e200ff047b82 */ /* 0x000ea20000000a00 */
[----:B------:R-:W-:Y:S05]  /*0430*/  @!P0 EXIT ;  /* 0x000000000000894d */ /* 0x000fea0003800000 */
.L_x_3:
[----:B-1----:R-:W-:-:S04]  /*0440*/  IMAD.WIDE R22, R2, 0x10, R16 ;  /* 0x0000001002167825 */ /* 0x002fc800078e0210 */
[C---:B--2---:R-:W-:Y:S01]  /*0450*/  IMAD.WIDE R20, R2.reuse, 0x10, R4 ;  /* 0x0000001002147825 */ /* 0x044fe200078e0204 */
[----:B---3--:R-:W2:Y:S04]  /*0460*/  LDG.E.128 R8, desc[UR6][R22.64] ;  /* 0x0000000616087981 */ /* 0x008ea8000c1e1d00 */
[----:B------:R-:W2:Y:S01]  /*0470*/  LDG.E.128 R12, desc[UR6][R20.64] ;  /* 0x00000006140c7981 */ /* 0x000ea2000c1e1d00 */
[----:B0-----:R-:W-:-:S04]  /*0480*/  IMAD.WIDE R18, R2, 0x10, R6 ;  /* 0x0000001002127825 */ /* 0x001fc800078e0206 */
[----:B------:R-:W-:-:S04]  /*0490*/  IMAD.WIDE R26, R0, 0x10, R22 ;  /* 0x00000010001a7825 */ /* 0x000fc800078e0216 */
[----:B------:R-:W-:-:S04]  /*04a0*/  IMAD.WIDE R24, R0, 0x10, R20 ;  /* 0x0000001000187825 */ /* 0x000fc800078e0214 */
[----:B--2---:R-:W-:Y:S01]  /*04b0*/  FADD R8, R8, -R12 ;  /* 0x8000000c08087221 */ /* 0x004fe20000000000 */
[----:B------:R-:W-:Y:S01]  /*04c0*/  FADD R9, R9, -R13 ;  /* 0x8000000d09097221 */ /* 0x000fe20000000000 */
[----:B------:R-:W-:Y:S01]  /*04d0*/  FADD R10, R10, -R14 ;  /* 0x8000000e0a0a7221 */ /* 0x000fe20000000000 */
[----:B------:R-:W-:-:S05]  /*04e0*/  FADD R11, R11, -R15 ;  /* 0x8000000f0b0b7221 */ /* 0x000fca0000000000 */
[----:B------:R0:W-:Y:S04]  /*04f0*/  STG.E.128 desc[UR6][R18.64], R8 ;  /* 0x0000000812007986 */ /* 0x0001e8000c101d06 */
[----:B------:R1:W2:Y:S04]  /*0500*/  LDG.E.128 R12, desc[UR6][R24.64] ;  /* 0x00000006180c7981 */ /* 0x0002a8000c1e1d00 */
[----:B0-----:R0:W2:Y:S01]  /*0510*/  LDG.E.128 R8, desc[UR6][R26.64] ;  /* 0x000000061a087981 */ /* 0x0010a2000c1e1d00 */
[----:B------:R-:W-:-:S04]  /*0520*/  IMAD.WIDE R18, R0, 0x10, R18 ;  /* 0x0000001000127825 */ /* 0x000fc800078e0212 */
[----:B-1----:R-:W-:-:S04]  /*0530*/  IMAD.WIDE R24, R0, 0x10, R24 ;  /* 0x0000001000187825 */ /* 0x002fc800078e0218 */
[----:B0-----:R-:W-:-:S04]  /*0540*/  IMAD.WIDE R26, R0, 0x10, R26 ;  /* 0x00000010001a7825 */ /* 0x001fc800078e021a */
[----:B--2---:R-:W-:Y:S01]  /*0550*/  FADD R20, R8, -R12 ;  /* 0x8000000c08147221 */ /* 0x004fe20000000000 */
[----:B------:R-:W-:Y:S01]  /*0560*/  FADD R21, R9, -R13 ;  /* 0x8000000d09157221 */ /* 0x000fe20000000000 */
[----:B------:R-:W-:Y:S01]  /*0570*/  FADD R22, R10, -R14 ;  /* 0x8000000e0a167221 */ /* 0x000fe20000000000 */
[----:B------:R-:W-:-:S05]  /*0580*/  FADD R23, R11, -R15 ;  /* 0x8000000f0b177221 */ /* 0x000fca0000000000 */
[----:B------:R-:W-:Y:S04]  /*0590*/  STG.E.128 desc[UR6][R18.64], R20 ;  /* 0x0000001412007986 */ /* 0x000fe8000c101d06 */
[----:B------:R0:W2:Y:S04]  /*05a0*/  LDG.E.128 R8, desc[UR6][R26.64] ;  /* 0x000000061a087981 */ /* 0x0000a8000c1e1d00 */
[----:B------:R-:W2:Y:S01]  /*05b0*/  LDG.E.128 R12, desc[UR6][R24.64] ;  /* 0x00000006180c7981 */ /* 0x000ea2000c1e1d00 */
[----:B------:R-:W-:-:S04]  /*05c0*/  IMAD.WIDE R28, R0, 0x10, R18 ;  /* 0x00000010001c7825 */ /* 0x000fc800078e0212 */
[----:B0-----:R-:W-:-:S04]  /*05d0*/  IMAD.WIDE R26, R0, 0x10, R26 ;  /* 0x00000010001a7825 */ /* 0x001fc800078e021a */
[----:B--2---:R-:W-:Y:S01]  /*05e0*/  FADD R8, R8, -R12 ;  /* 0x8000000c08087221 */ /* 0x004fe20000000000 */
[----:B------:R-:W-:Y:S01]  /*05f0*/  FADD R9, R9, -R13 ;  /* 0x8000000d09097221 */ /* 0x000fe20000000000 */
[----:B------:R-:W-:Y:S01]  /*0600*/  FADD R10, R10, -R14 ;  /* 0x8000000e0a0a7221 */ /* 0x000fe20000000000 */
[----:B------:R-:W-:Y:S01]  /*0610*/  FADD R11, R11, -R15 ;  /* 0x8000000f0b0b7221 */ /* 0x000fe20000000000 */
[----:B------:R-:W-:-:S04]  /*0620*/  IMAD.WIDE R12, R0, 0x10, R24 ;  /* 0x00000010000c7825 */ /* 0x000fc800078e0218 */
[----:B------:R0:W-:Y:S04]  /*0630*/  STG.E.128 desc[UR6][R28.64], R8 ;  /* 0x000000081c007986 */ /* 0x0001e8000c101d06 */
[----:B------:R-:W2:Y:S04]  /*0640*/  LDG.E.128 R12, desc[UR6][R12.64] ;  /* 0x000000060c0c7981 */ /* 0x000ea8000c1e1d00 */
[----:B0-----:R-:W2:Y:S01]  /*0650*/  LDG.E.128 R8, desc[UR6][R26.64] ;  /* 0x000000061a087981 */ /* 0x001ea2000c1e1d00 */
[----:B------:R-:W-:-:S04]  /*0660*/  LEA R2, R0, R2, 0x2 ;  /* 0x0000000200027211 */ /* 0x000fc800078e10ff */
[----:B------:R-:W-:Y:S01]  /*0670*/  ISETP.GE.AND P0, PT, R2, UR4, PT ;  /* 0x0000000402007c0c */ /* 0x000fe2000bf06270 */
[----:B--2---:R-:W-:Y:S01]  /*0680*/  FADD R10, R10, -R14 ;  /* 0x8000000e0a0a7221 */ /* 0x004fe20000000000 */
[----:B------:R-:W-:Y:S01]  /*0690*/  FADD R11, R11, -R15 ;  /* 0x8000000f0b0b7221 */ /* 0x000fe20000000000 */
[----:B------:R-:W-:Y:S01]  /*06a0*/  FADD R8, R8, -R12 ;  /* 0x8000000c08087221 */ /* 0x000fe20000000000 */
[----:B------:R-:W-:Y:S01]  /*06b0*/  FADD R9, R9, -R13 ;  /* 0x8000000d09097221 */ /* 0x000fe20000000000 */
[----:B------:R-:W-:-:S05]  /*06c0*/  IMAD.WIDE R14, R0, 0x10, R28 ;  /* 0x00000010000e7825 */ /* 0x000fca00078e021c */
[----:B------:R3:W-:Y:S03]  /*06d0*/  STG.E.128 desc[UR6][R14.64], R8 ;  /* 0x000000080e007986 */ /* 0x0007e6000c101d06 */
[----:B------:R-:W-:Y:S05]  /*06e0*/  @!P0 BRA `(.L_x_3) ;  /* 0xfffffffc00548947 */ /* 0x000fea000383ffff */
[----:B------:R-:W-:Y:S05]  /*06f0*/  EXIT ;  /* 0x000000000000794d */ /* 0x000fea0003800000 */
.L_x_4:
[----:B------:R-:W-:-:S00]  /*0700*/  BRA `(.L_x_4) ;  /* 0xfffffffc00fc7947 */ /* 0x000fc0000383ffff */
[----:B------:R-:W-:-:S00]  /*0710*/  NOP ;  /* 0x0000000000007918 */ /* 0x000fc00000000000 */
        /* <DEDUP_REMOVED lines=14> */
.L_x_15:


//--------------------- .text._Z7kernel5PKfS0_Pfi --------------------------
	.section	.text._Z7kernel5PKfS0_Pfi,"ax",@progbits
	.align	128
        .global         _Z7kernel5PKfS0_Pfi
        .type           _Z7kernel5PKfS0_Pfi,@function
        .size           _Z7kernel5PKfS0_Pfi,(.L_x_16 - _Z7kernel5PKfS0_Pfi)
        .other          _Z7kernel5PKfS0_Pfi,@"STO_CUDA_ENTRY STV_DEFAULT"
_Z7kernel5PKfS0_Pfi:
.text._Z7kernel5PKfS0_Pfi:
[----:B------:R-:W-:Y:S01]  /*0000*/  LDC R1, c[0x0][0x37c] ;  /* 0x0000df00ff017b82 */ /* 0x000fe20000000800 */
[----:B------:R-:W0:Y:S07]  /*0010*/  S2R R0, SR_TID.X ;  /* 0x0000000000007919 */ /* 0x000e2e0000002100 */
[----:B------:R-:W0:Y:S01]  /*0020*/  S2UR UR4, SR_CTAID.X ;  /* 0x00000000000479c3 */ /* 0x000e220000002500 */
[----:B------:R-:W1:Y:S07]  /*0030*/  LDCU UR5, c[0x0][0x398] ;  /* 0x00007300ff0577ac */ /* 0x000e6e0008000800 */
[----:B------:R-:W0:Y:S02]  /*0040*/  LDC R9, c[0x0][0x360] ;  /* 0x0000d800ff097b82 */ /* 0x000e240000000800 */
[----:B0-----:R-:W-:-:S05]  /*0050*/  IMAD R9, R9, UR4, R0 ;  /* 0x0000000409097c24 */ /* 0x001fca000f8e0200 */
[----:B------:R-:W-:-:S04]  /*0060*/  IADD3 R0, PT, PT, R9, 0x3, RZ ;  /* 0x0000000309007810 */ /* 0x000fc80007ffe0ff */
[----:B-1----:R-:W-:-:S13]  /*0070*/  ISETP.GE.AND P0, PT, R0, UR5, PT ;  /* 0x0000000500007c0c */ /* 0x002fda000bf06270 */
[----:B------:R-:W-:Y:S05]  /*0080*/  @P0 EXIT ;  /* 0x000000000000094d */ /* 0x000fea0003800000 */
[----:B------:R-:W0:Y:S01]  /*0090*/  LDC.64 R2, c[0x0][0x380] ;  /* 0x0000e000ff027b82 */ /* 0x000e220000000a00 */
[----:B------:R-:W1:Y:S07]  /*00a0*/  LDCU.64 UR4, c[0x0][0x358] ;  /* 0x00006b00ff0477ac */ /* 0x000e6e0008000a00 */
[----:B------:R-:W2:Y:S08]  /*00b0*/  LDC.64 R4, c[0x0][0x388] ;  /* 0x0000e200ff047b82 */ /* 0x000eb00000000a00 */
[----:B------:R-:W3:Y:S01]  /*00c0*/  LDC.64 R6, c[0x0][0x390] ;  /* 0x0000e400ff067b82 */ /* 0x000ee20000000a00 */
[----:B0-----:R-:W-:-:S05]  /*00d0*/  IMAD.WIDE R2, R9, 0x4, R2 ;  /* 0x0000000409027825 */ /* 0x001fca00078e0202 */
[----:B-1----:R-:W4:Y:S01]  /*00e0*/  LDG.E R0, desc[UR4][R2.64] ;  /* 0x0000000402007981 */ /* 0x002f22000c1e1900 */
[----:B--2---:R-:W-:-:S05]  /*00f0*/  IMAD.WIDE R4, R9, 0x4, R4 ;  /* 0x0000000409047825 */ /* 0x004fca00078e0204 */
[----:B------:R-:W4:Y:S01]  /*0100*/  LDG.E R11, desc[UR4][R4.64] ;  /* 0x00000004040b7981 */ /* 0x000f22000c1e1900 */
[----:B---3--:R-:W-:-:S04]  /*0110*/  IMAD.WIDE R6, R9, 0x4, R6 ;  /* 0x0000000409067825 */ /* 0x008fc800078e0206 */
[----:B----4-:R-:W-:-:S05]  /*0120*/  FADD R11, R0, -R11 ;  /* 0x8000000b000b7221 */ /* 0x010fca0000000000 */
[----:B------:R-:W-:Y:S04]  /*0130*/  STG.E desc[UR4][R6.64], R11 ;  /* 0x0000000b06007986 */ /* 0x000fe8000c101904 */
[----:B------:R-:W2:Y:S04]  /*0140*/  LDG.E R0, desc[UR4][R2.64+0x4] ;  /* 0x0000040402007981 */ /* 0x000ea8000c1e1900 */
[----:B------:R-:W2:Y:S02]  /*0150*/  LDG.E R9, desc[UR4][R4.64+0x4] ;  /* 0x0000040404097981 */ /* 0x000ea4000c1e1900 */
[----:B--2---:R-:W-:-:S05]  /*0160*/  FADD R9, R0, -R9 ;  /* 0x8000000900097221 */ /* 0x004fca0000000000 */
        /* <DEDUP_REMOVED lines=8> */
[----:B------:R-:W-:Y:S01]  /*01f0*/  STG.E desc[UR4][R6.64+0xc], R15 ;  /* 0x00000c0f06007986 */ /* 0x000fe2000c101904 */
[----:B------:R-:W-:Y:S05]  /*0200*/  EXIT ;  /* 0x000000000000794d */ /* 0x000fea0003800000 */
.L_x_5:
        /* <DEDUP_REMOVED lines=15> */
.L_x_16:


//--------------------- .text._Z7kernel4PKfS0_Pfi --------------------------
	.section	.text._Z7kernel4PKfS0_Pfi,"ax",@progbits
	.align	128
        .global         _Z7kernel4PKfS0_Pfi
        .type           _Z7kernel4PKfS0_Pfi,@function
        .size           _Z7kernel4PKfS0_Pfi,(.L_x_17 - _Z7kernel4PKfS0_Pfi)
        .other          _Z7kernel4PKfS0_Pfi,@"STO_CUDA_ENTRY STV_DEFAULT"
_Z7kernel4PKfS0_Pfi:
.text._Z7kernel4PKfS0_Pfi:
[----:B------:R-:W-:Y:S01]  /*0000*/  LDC R1, c[0x0][0x37c] ;  /* 0x0000df00ff017b82 */ /* 0x000fe20000000800 */
[----:B------:R-:W0:Y:S07]  /*0010*/  S2R R0, SR_TID.X ;  /* 0x0000000000007919 */ /* 0x000e2e0000002100 */
[----:B------:R-:W0:Y:S01]  /*0020*/  S2UR UR4, SR_CTAID.X ;  /* 0x00000000000479c3 */ /* 0x000e220000002500 */
[----:B------:R-:W1:Y:S07]  /*0030*/  LDCU UR5, c[0x0][0x398] ;  /* 0x00007300ff0577ac */ /* 0x000e6e0008000800 */
[----:B------:R-:W0:Y:S02]  /*0040*/  LDC R15, c[0x0][0x360] ;  /* 0x0000d800ff0f7b82 */ /* 0x000e240000000800 */
[----:B0-----:R-:W-:-:S05]  /*0050*/  IMAD R0, R15, UR4, R0 ;  /* 0x000000040f007c24 */ /* 0x001fca000f8e0200 */
[----:B-1----:R-:W-:-:S13]  /*0060*/  ISETP.GE.AND P0, PT, R0, UR5, PT ;  /* 0x0000000500007c0c */ /* 0x002fda000bf06270 */
[----:B------:R-:W-:Y:S05]  /*0070*/  @P0 EXIT ;  /* 0x000000000000094d */ /* 0x000fea0003800000 */
[----:B------:R-:W0:Y:S01]  /*0080*/  LDC.64 R12, c[0x0][0x390] ;  /* 0x0000e400ff0c7b82 */ /* 0x000e220000000a00 */
[----:B------:R-:W1:Y:S01]  /*0090*/  LDCU UR4, c[0x0][0x370] ;  /* 0x00006e00ff0477ac */ /* 0x000e620008000800 */
[----:B------:R-:W2:Y:S06]  /*00a0*/  LDCU.64 UR6, c[0x0][0x358] ;  /* 0x00006b00ff0677ac */ /* 0x000eac0008000a00 */
[----:B------:R-:W3:Y:S08]  /*00b0*/  LDC.64 R8, c[0x0][0x380] ;  /* 0x0000e000ff087b82 */ /* 0x000ef00000000a00 */
[----:B------:R-:W4:Y:S01]  /*00c0*/  LDC.64 R10, c[0x0][0x388] ;  /* 0x0000e200ff0a7b82 */ /* 0x000f220000000a00 */
[----:B-1----:R-:W-:-:S07]  /*00d0*/  IMAD R15, R15, UR4, RZ ;  /* 0x000000040f0f7c24 */ /* 0x002fce000f8e02ff */
.L_x_6:
[----:B---3--:R-:W-:-:S04]  /*00e0*/  IMAD.WIDE R2, R0, 0x4, R8 ;  /* 0x0000000400027825 */ /* 0x008fc800078e0208 */
[C---:B----4-:R-:W-:Y:S02]  /*00f0*/  IMAD.WIDE R4, R0.reuse, 0x4, R10 ;  /* 0x0000000400047825 */ /* 0x050fe400078e020a */
[----:B--2---:R-:W2:Y:S04]  /*0100*/  LDG.E R2, desc[UR6][R2.64] ;  /* 0x0000000602027981 */ /* 0x004ea8000c1e1900 */
[----:B------:R-:W2:Y:S01]  /*0110*/  LDG.E R5, desc[UR6][R4.64] ;  /* 0x0000000604057981 */ /* 0x000ea2000c1e1900 */
[----:B01----:R-:W-:Y:S01]  /*0120*/  IMAD.WIDE R6, R0, 0x4, R12 ;  /* 0x0000000400067825 */ /* 0x003fe200078e020c */
[----:B------:R-:W-:-:S04]  /*0130*/  IADD3 R0, PT, PT, R15, R0, RZ ;  /* 0x000000000f007210 */ /* 0x000fc80007ffe0ff */
[----:B------:R-:W-:Y:S01]  /*0140*/  ISETP.GE.AND P0, PT, R0, UR5, PT ;  /* 0x0000000500007c0c */ /* 0x000fe2000bf06270 */
[----:B--2---:R-:W-:-:S05]  /*0150*/  FADD R17, R2, -R5 ;  /* 0x8000000502117221 */ /* 0x004fca0000000000 */
[----:B------:R1:W-:Y:S07]  /*0160*/  STG.E desc[UR6][R6.64], R17 ;  /* 0x0000001106007986 */ /* 0x0003ee000c101906 */
[----:B------:R-:W-:Y:S05]  /*0170*/  @!P0 BRA `(.L_x_6) ;  /* 0xfffffffc00d88947 */ /* 0x000fea000383ffff */
[----:B------:R-:W-:Y:S05]  /*0180*/  EXIT ;  /* 0x000000000000794d */ /* 0x000fea0003800000 */
.L_x_7:
        /* <DEDUP_REMOVED lines=15> */
.L_x_17:


//--------------------- .text._Z7kernel3PKfS0_Pfi --------------------------
	.section	.text._Z7kernel3PKfS0_Pfi,"ax",@progbits
	.align	128
        .global         _Z7kernel3PKfS0_Pfi
        .type           _Z7kernel3PKfS0_Pfi,@function
        .size           _Z7kernel3PKfS0_Pfi,(.L_x_18 - _Z7kernel3PKfS0_Pfi)
        .other          _Z7kernel3PKfS0_Pfi,@"STO_CUDA_ENTRY STV_DEFAULT"
_Z7kernel3PKfS0_Pfi:
.text._Z7kernel3PKfS0_Pfi:
[----:B------:R-:W-:Y:S01]  /*0000*/  LDC R1, c[0x0][0x37c] ;  /* 0x0000df00ff017b82 */ /* 0x000fe20000000800 */
[----:B------:R-:W0:Y:S07]  /*0010*/  S2R R0, SR_TID.X ;  /* 0x0000000000007919 */ /* 0x000e2e0000002100 */
[----:B------:R-:W0:Y:S01]  /*0020*/  S2UR UR4, SR_CTAID.X ;  /* 0x00000000000479c3 */ /* 0x000e220000002500 */
[----:B------:R-:W1:Y:S07]  /*0030*/  LDCU UR5, c[0x0][0x398] ;  /* 0x00007300ff0577ac */ /* 0x000e6e0008000800 */
[----:B------:R-:W0:Y:S02]  /*0040*/  LDC R9, c[0x0][0x360] ;  /* 0x0000d800ff097b82 */ /* 0x000e240000000800 */
[----:B0-----:R-:W-:-:S05]  /*0050*/  IMAD R9, R9, UR4, R0 ;  /* 0x0000000409097c24 */ /* 0x001fca000f8e0200 */
[----:B------:R-:W-:-:S04]  /*0060*/  LEA R0, R9, 0x3, 0x2 ;  /* 0x0000000309007811 */ /* 0x000fc800078e10ff */
[----:B-1----:R-:W-:-:S13]  /*0070*/  ISETP.GE.AND P0, PT, R0, UR5, PT ;  /* 0x0000000500007c0c */ /* 0x002fda000bf06270 */
[----:B------:R-:W-:Y:S05]  /*0080*/  @P0 EXIT ;  /* 0x000000000000094d */ /* 0x000fea0003800000 */
[----:B------:R-:W0:Y:S01]  /*0090*/  LDC.64 R2, c[0x0][0x380] ;  /* 0x0000e000ff027b82 */ /* 0x000e220000000a00 */
[----:B------:R-:W1:Y:S07]  /*00a0*/  LDCU.64 UR4, c[0x0][0x358] ;  /* 0x00006b00ff0477ac */ /* 0x000e6e0008000a00 */
[----:B------:R-:W2:Y:S08]  /*00b0*/  LDC.64 R4, c[0x0][0x388] ;  /* 0x0000e200ff047b82 */ /* 0x000eb00000000a00 */
[----:B------:R-:W3:Y:S01]  /*00c0*/  LDC.64 R6, c[0x0][0x390] ;  /* 0x0000e400ff067b82 */ /* 0x000ee20000000a00 */
[----:B0-----:R-:W-:-:S05]  /*00d0*/  IMAD.WIDE R2, R9, 0x10, R2 ;  /* 0x0000001009027825 */ /* 0x001fca00078e0202 */
[----:B-1----:R-:W4:Y:S01]  /*00e0*/  LDG.E.128 R12, desc[UR4][R2.64] ;  /* 0x00000004020c7981 */ /* 0x002f22000c1e1d00 */
[----:B--2---:R-:W-:-:S05]  /*00f0*/  IMAD.WIDE R4, R9, 0x10, R4 ;  /* 0x0000001009047825 */ /* 0x004fca00078e0204 */
[----:B------:R-:W4:Y:S01]  /*0100*/  LDG.E.128 R16, desc[UR4][R4.64] ;  /* 0x0000000404107981 */ /* 0x000f22000c1e1d00 */
[----:B---3--:R-:W-:-:S04]  /*0110*/  IMAD.WIDE R6, R9, 0x10, R6 ;  /* 0x0000001009067825 */ /* 0x008fc800078e0206 */
[----:B----4-:R-:W-:Y:S01]  /*0120*/  FADD R12, R12, -R16 ;  /* 0x800000100c0c7221 */ /* 0x010fe20000000000 */
[----:B------:R-:W-:Y:S01]  /*0130*/  FADD R13, R13, -R17 ;  /* 0x800000110d0d7221 */ /* 0x000fe20000000000 */
[----:B------:R-:W-:Y:S01]  /*0140*/  FADD R14, R14, -R18 ;  /* 0x800000120e0e7221 */ /* 0x000fe20000000000 */
[----:B------:R-:W-:-:S05]  /*0150*/  FADD R15, R15, -R19 ;  /* 0x800000130f0f7221 */ /* 0x000fca0000000000 */
[----:B------:R-:W-:Y:S01]  /*0160*/  STG.E.128 desc[UR4][R6.64], R12 ;  /* 0x0000000c06007986 */ /* 0x000fe2000c101d04 */
[----:B------:R-:W-:Y:S05]  /*0170*/  EXIT ;  /* 0x000000000000794d */ /* 0x000fea0003800000 */
.L_x_8:
        /* <DEDUP_REMOVED lines=16> */
.L_x_18:


//--------------------- .text._Z7kernel2PKfS0_Pfi --------------------------
	.section	.text._Z7kernel2PKfS0_Pfi,"ax",@progbits
	.align	128
        .global         _Z7kernel2PKfS0_Pfi
        .type           _Z7kernel2PKfS0_Pfi,@function
        .size           _Z7kernel2PKfS0_Pfi,(.L_x_19 - _Z7kernel2PKfS0_Pfi)
        .other          _Z7kernel2PKfS0_Pfi,@"STO_CUDA_ENTRY STV_DEFAULT"
_Z7kernel2PKfS0_Pfi:
.text._Z7kernel2PKfS0_Pfi:
[----:B------:R-:W-:Y:S01]  /*0000*/  LDC R1, c[0x0][0x37c] ;  /* 0x0000df00ff017b82 */ /* 0x000fe20000000800 */
[----:B------:R-:W0:Y:S07]  /*0010*/  S2R R3, SR_TID.X ;  /* 0x0000000000037919 */ /* 0x000e2e0000002100 */
[----:B------:R-:W0:Y:S01]  /*0020*/  S2UR UR4, SR_CTAID.X ;  /* 0x00000000000479c3 */ /* 0x000e220000002500 */
[----:B------:R-:W1:Y:S07]  /*0030*/  LDCU UR6, c[0x0][0x398] ;  /* 0x00007300ff0677ac */ /* 0x000e6e0008000800 */
[----:B------:R-:W0:Y:S01]  /*0040*/  LDC R0, c[0x0][0x360] ;  /* 0x0000d800ff007b82 */ /* 0x000e220000000800 */
[----:B------:R-:W2:Y:S01]  /*0050*/  LDCU UR5, c[0x0][0x370] ;  /* 0x00006e00ff0577ac */ /* 0x000ea20008000800 */
[----:B0-----:R-:W-:-:S02]  /*0060*/  IMAD R3, R0, UR4, R3 ;  /* 0x0000000400037c24 */ /* 0x001fc4000f8e0203 */
[----:B--2---:R-:W-:-:S03]  /*0070*/  IMAD R0, R0, UR5, RZ ;  /* 0x0000000500007c24 */ /* 0x004fc6000f8e02ff */
[----:B-1----:R-:W-:-:S13]  /*0080*/  ISETP.GE.AND P0, PT, R3, UR6, PT ;  /* 0x0000000603007c0c */ /* 0x002fda000bf06270 */
[----:B------:R-:W-:Y:S05]  /*0090*/  @P0 EXIT ;  /* 0x000000000000094d */ /* 0x000fea0003800000 */
[----:B------:R-:W0:Y:S01]  /*00a0*/  I2F.U32.RP R8, R0 ;  /* 0x0000000000087306 */ /* 0x000e220000209000 */
[----:B------:R-:W-:Y:S01]  /*00b0*/  IADD3 R2, PT, PT, R0, R3, RZ ;  /* 0x0000000300027210 */ /* 0x000fe20007ffe0ff */
        /* <DEDUP_REMOVED lines=24> */
[C---:B------:R-:W-:Y:S02]  /*0240*/  LOP3.LUT R4, R2.reuse, 0x3, RZ, 0xc0, !PT ;  /* 0x0000000302047812 */ /* 0x040fe400078ec0ff */
[----:B------:R-:W-:Y:S02]  /*0250*/  ISETP.GE.U32.AND P1, PT, R2, 0x3, PT ;  /* 0x000000030200780c */ /* 0x000fe40003f26070 */
        /* <DEDUP_REMOVED lines=8> */
.L_x_11:
[----:B--2---:R-:W-:-:S04]  /*02e0*/  IMAD.WIDE R12, R3, 0x4, R8 ;  /* 0x00000004030c7825 */ /* 0x004fc800078e0208 */
[C---:B-1----:R-:W-:Y:S02]  /*02f0*/  IMAD.WIDE R14, R3.reuse, 0x4, R6 ;  /* 0x00000004030e7825 */ /* 0x042fe400078e0206 */
[----:B------:R-:W2:Y:S04]  /*0300*/  LDG.E R13, desc[UR4][R12.64] ;  /* 0x000000040c0d7981 */ /* 0x000ea8000c1e1900 */
[----:B------:R-:W2:Y:S01]  /*0310*/  LDG.E R14, desc[UR4][R14.64] ;  /* 0x000000040e0e7981 */ /* 0x000ea2000c1e1900 */
[----:B0--3--:R-:W-:Y:S01]  /*0320*/  IMAD.WIDE R10, R3, 0x4, R4 ;  /* 0x00000004030a7825 */ /* 0x009fe200078e0204 */
[----:B------:R-:W-:Y:S02]  /*0330*/  IADD3 R2, PT, PT, R2, 0x1, RZ ;  /* 0x0000000102027810 */ /* 0x000fe40007ffe0ff */
[----:B------:R-:W-:-:S02]  /*0340*/  IADD3 R3, PT, PT, R0, R3, RZ ;  /* 0x0000000300037210 */ /* 0x000fc40007ffe0ff */
[----:B------:R-:W-:Y:S01]  /*0350*/  ISETP.NE.AND P0, PT, R2, RZ, PT ;  /* 0x000000ff0200720c */ /* 0x000fe20003f05270 */
[----:B--2---:R-:W-:-:S05]  /*0360*/  FADD R17, R14, -R13 ;  /* 0x8000000d0e117221 */ /* 0x004fca0000000000 */
[----:B------:R3:W-:Y:S07]  /*0370*/  STG.E desc[UR4][R10.64], R17 ;  /* 0x000000110a007986 */ /* 0x0007ee000c101904 */
[----:B------:R-:W-:Y:S05]  /*0380*/  @P0 BRA `(.L_x_11) ;  /* 0xfffffffc00d40947 */ /* 0x000fea000383ffff */
.L_x_10:
[----:B------:R-:W-:Y:S05]  /*0390*/  BSYNC.RECONVERGENT B0 ;  /* 0x0000000000007941 */ /* 0x000fea0003800200 */
.L_x_9:
[----:B------:R-:W-:Y:S05]  /*03a0*/  @!P1 EXIT ;  /* 0x000000000000994d */ /* 0x000fea0003800000 */
.L_x_12:
[----:B------:R-:W3:Y:S08]  /*03b0*/  LDC.64 R4, c[0x0][0x380] ;  /* 0x0000e000ff047b82 */ /* 0x000ef00000000a00 */
[----:B------:R-:W0:Y:S01]  /*03c0*/  LDC.64 R6, c[0x0][0x388] ;  /* 0x0000e200ff067b82 */ /* 0x000e220000000a00 */
[----:B---3--:R-:W-:-:S07]  /*03d0*/  IMAD.WIDE R10, R3, 0x4, R4 ;  /* 0x00000004030a7825 */ /* 0x008fce00078e0204 */
[----:B------:R-:W1:Y:S01]  /*03e0*/  LDC.64 R4, c[0x0][0x390] ;  /* 0x0000e400ff047b82 */ /* 0x000e620000000a00 */
[----:B--2---:R-:W2:Y:S01]  /*03f0*/  LDG.E R2, desc[UR4][R10.64] ;  /* 0x000000040a027981 */ /* 0x004ea2000c1e1900 */
[----:B0-----:R-:W-:-:S05]  /*0400*/  IMAD.WIDE R12, R3, 0x4, R6 ;  /* 0x00000004030c7825 */ /* 0x001fca00078e0206 */
[----:B------:R-:W2:Y:S01]  /*0410*/  LDG.E R7, desc[UR4][R12.64] ;  /* 0x000000040c077981 */ /* 0x000ea2000c1e1900 */
[----:B-1----:R-:W-:-:S04]  /*0420*/  IMAD.WIDE R16, R3, 0x4, R4 ;  /* 0x0000000403107825 */ /* 0x002fc800078e0204 */
[----:B------:R-:W-:-:S04]  /*0430*/  IMAD.WIDE R4, R0, 0x4, R10 ;  /* 0x0000000400047825 */ /* 0x000fc800078e020a */
[----:B--2---:R-:W-:Y:S01]  /*0440*/  FADD R19, R2, -R7 ;  /* 0x8000000702137221 */ /* 0x004fe20000000000 */
[----:B------:R-:W-:-:S04]  /*0450*/  IMAD.WIDE R6, R0, 0x4, R12 ;  /* 0x0000000400067825 */ /* 0x000fc800078e020c */
[----:B------:R0:W-:Y:S04]  /*0460*/  STG.E desc[UR4][R16.64], R19 ;  /* 0x0000001310007986 */ /* 0x0001e8000c101904 */
[----:B------:R-:W2:Y:S04]  /*0470*/  LDG.E R2, desc[UR4][R4.64] ;  /* 0x0000000404027981 */ /* 0x000ea8000c1e1900 */
[----:B------:R-:W2:Y:S01]  /*0480*/  LDG.E R15, desc[UR4][R6.64] ;  /* 0x00000004060f7981 */ /* 0x000ea2000c1e1900 */
[----:B------:R-:W-:-:S04]  /*0490*/  IMAD.WIDE R8, R0, 0x4, R16 ;  /* 0x0000000400087825 */ /* 0x000fc800078e0210 */
[----:B------:R-:W-:-:S04]  /*04a0*/  IMAD.WIDE R10, R0, 0x4, R4 ;  /* 0x00000004000a7825 */ /* 0x000fc800078e0204 */
[----:B------:R-:W-:-:S04]  /*04b0*/  IMAD.WIDE R12, R0, 0x4, R6 ;  /* 0x00000004000c7825 */ /* 0x000fc800078e0206 */
[----:B--2---:R-:W-:-:S05]  /*04c0*/  FADD R21, R2, -R15 ;  /* 0x8000000f02157221 */ /* 0x004fca0000000000 */
        /* <DEDUP_REMOVED lines=8> */
[----:B------:R-:W1:Y:S04]  /*0550*/  LDG.E R4, desc[UR4][R4.64] ;  /* 0x0000000404047981 */ /* 0x000e68000c1e1900 */
[----:B------:R-:W1:Y:S01]  /*0560*/  LDG.E R7, desc[UR4][R6.64] ;  /* 0x0000000406077981 */ /* 0x000e62000c1e1900 */
[C---:B0-----:R-:W-:Y:S01]  /*0570*/  IMAD.WIDE R16, R0.reuse, 0x4, R14 ;  /* 0x0000000400107825 */ /* 0x041fe200078e020e */
[----:B------:R-:W-:-:S04]  /*0580*/  LEA R3, R0, R3, 0x2 ;  /* 0x0000000300037211 */ /* 0x000fc800078e10ff */
[----:B------:R-:W-:Y:S01]  /*0590*/  ISETP.GE.AND P0, PT, R3, UR6, PT ;  /* 0x0000000603007c0c */ /* 0x000fe2000bf06270 */
[----:B-1----:R-:W-:-:S05]  /*05a0*/  FADD R9, R4, -R7 ;  /* 0x8000000704097221 */ /* 0x002fca0000000000 */
[----:B------:R2:W-:Y:S07]  /*05b0*/  STG.E desc[UR4][R16.64], R9 ;  /* 0x0000000910007986 */ /* 0x0005ee000c101904 */
[----:B------:R-:W-:Y:S05]  /*05c0*/  @!P0 BRA `(.L_x_12) ;  /* 0xfffffffc00788947 */ /* 0x000fea000383ffff */
[----:B------:R-:W-:Y:S05]  /*05d0*/  EXIT ;  /* 0x000000000000794d */ /* 0x000fea0003800000 */
.L_x_13:
        /* <DEDUP_REMOVED lines=10> */
.L_x_19:


//--------------------- .text._Z7kernel1PKfS0_Pfi --------------------------
	.section	.text._Z7kernel1PKfS0_Pfi,"ax",@progbits
	.align	128
        .global         _Z7kernel1PKfS0_Pfi
        .type           _Z7kernel1PKfS0_Pfi,@function
        .size           _Z7kernel1PKfS0_Pfi,(.L_x_20 - _Z7kernel1PKfS0_Pfi)
        .other          _Z7kernel1PKfS0_Pfi,@"STO_CUDA_ENTRY STV_DEFAULT"
_Z7kernel1PKfS0_Pfi:
.text._Z7kernel1PKfS0_Pfi:
        /* <DEDUP_REMOVED lines=9> */
[----:B------:R-:W1:Y:S07]  /*0090*/  LDCU.64 UR4, c[0x0][0x358] ;  /* 0x00006b00ff0477ac */ /* 0x000e6e0008000a00 */
[----:B------:R-:W2:Y:S08]  /*00a0*/  LDC.64 R4, c[0x0][0x388] ;  /* 0x0000e200ff047b82 */ /* 0x000eb00000000a00 */
[----:B------:R-:W3:Y:S01]  /*00b0*/  LDC.64 R6, c[0x0][0x390] ;  /* 0x0000e400ff067b82 */ /* 0x000ee20000000a00 */
[----:B0-----:R-:W-:-:S06]  /*00c0*/  IMAD.WIDE R2, R9, 0x4, R2 ;  /* 0x0000000409027825 */ /* 0x001fcc00078e0202 */
[----:B-1----:R-:W4:Y:S01]  /*00d0*/  LDG.E R2, desc[UR4][R2.64] ;  /* 0x0000000402027981 */ /* 0x002f22000c1e1900 */
[----:B--2---:R-:W-:-:S06]  /*00e0*/  IMAD.WIDE R4, R9, 0x4, R4 ;  /* 0x0000000409047825 */ /* 0x004fcc00078e0204 */
[----:B------:R-:W4:Y:S01]  /*00f0*/  LDG.E R5, desc[UR4][R4.64] ;  /* 0x0000000404057981 */ /* 0x000f22000c1e1900 */
[----:B---3--:R-:W-:-:S04]  /*0100*/  IMAD.WIDE R6, R9, 0x4, R6 ;  /* 0x0000000409067825 */ /* 0x008fc800078e0206 */
[----:B----4-:R-:W-:-:S05]  /*0110*/  FADD R9, R2, -R5 ;  /* 0x8000000502097221 */ /* 0x010fca0000000000 */
[----:B------:R-:W-:Y:S01]  /*0120*/  STG.E desc[UR4][R6.64], R9 ;  /* 0x0000000906007986 */ /* 0x000fe2000c101904 */
[----:B------:R-:W-:Y:S05]  /*0130*/  EXIT ;  /* 0x000000000000794d */ /* 0x000fea0003800000 */
.L_x_14:
        /* <DEDUP_REMOVED lines=12> */
.L_x_20:


//--------------------- .nv.shared.reserved.0     --------------------------
	.section	.nv.shared.reserved.0,"aw",@nobits
	.weak		__nv_reservedSMEM_offset_0_alias
	.size		__nv_reservedSMEM_offset_0_alias, 0, 64
	.other		__nv_reservedSMEM_offset_0_alias,@"STO_CUDA_RESERVED_SHARED STV_DEFAULT"
__nv_reservedSMEM_offset_0_alias:
	.zero		0
	.zero		64


//--------------------- .nv.constant0._Z7kernel6PKfS0_Pfi --------------------------
	.section	.nv.constant0._Z7kernel6PKfS0_Pfi,"a",@progbits
	.sectionflags	@""
	.align	4
.nv.constant0._Z7kernel6PKfS0_Pfi:
	.zero		924


//--------------------- .nv.constant0._Z7kernel5PKfS0_Pfi --------------------------
	.section	.nv.constant0._Z7kernel5PKfS0_Pfi,"a",@progbits
	.sectionflags	@""
	.align	4
.nv.constant0._Z7kernel5PKfS0_Pfi:
	.zero		924


//--------------------- .nv.constant0._Z7kernel4PKfS0_Pfi --------------------------
	.section	.nv.constant0._Z7kernel4PKfS0_Pfi,"a",@progbits
	.sectionflags	@""
	.align	4
.nv.constant0._Z7kernel4PKfS0_Pfi:
	.zero		924


//--------------------- .nv.constant0._Z7kernel3PKfS0_Pfi --------------------------
	.section	.nv.constant0._Z7kernel3PKfS0_Pfi,"a",@progbits
	.sectionflags	@""
	.align	4
.nv.constant0._Z7kernel3PKfS0_Pfi:
	.zero		924


//--------------------- .nv.constant0._Z7kernel2PKfS0_Pfi --------------------------
	.section	.nv.constant0._Z7kernel2PKfS0_Pfi,"a",@progbits
	.sectionflags	@""
	.align	4
.nv.constant0._Z7kernel2PKfS0_Pfi:
	.zero		924


//--------------------- .nv.constant0._Z7kernel1PKfS0_Pfi --------------------------
	.section	.nv.constant0._Z7kernel1PKfS0_Pfi,"a",@progbits
	.sectionflags	@""
	.align	4
.nv.constant0._Z7kernel1PKfS0_Pfi:
	.zero		924


//--------------------- SYMBOLS --------------------------

	.type		.nv.reservedSmem.offset0,@object
	.size		.nv.reservedSmem.offset0,0x4
